//
// Generated by NVIDIA NVVM Compiler
//
// Compiler Build ID: CL-36424714
// Cuda compilation tools, release 13.0, V13.0.88
// Based on NVVM 20.0.0
//

.version 9.0
.target sm_100
.address_size 64

	// .globl	fp8_gemm_bf16_naive
// _ZZ19fp8_gemm_bf16_tiledE10input_tile has been demoted
// _ZZ19fp8_gemm_bf16_tiledE11weight_tile has been demoted
// _ZZ23fp8_gemm_bf16_with_biasE10input_tile has been demoted
// _ZZ23fp8_gemm_bf16_with_biasE11weight_tile has been demoted
// _ZZ23fp8_quantize_input_bf16E9row_scale has been demoted
// _ZZ18fp8_scaled_mm_bf16E6a_tile has been demoted
// _ZZ18fp8_scaled_mm_bf16E6b_tile has been demoted
// _ZZ17fp8_scaled_mm_f32E6a_tile has been demoted
// _ZZ17fp8_scaled_mm_f32E6b_tile has been demoted
.extern .shared .align 16 .b8 smem[];

.visible .entry fp8_gemm_bf16_naive(
	.param .u64 .ptr .align 1 fp8_gemm_bf16_naive_param_0,
	.param .u64 .ptr .align 1 fp8_gemm_bf16_naive_param_1,
	.param .u64 .ptr .align 1 fp8_gemm_bf16_naive_param_2,
	.param .u64 .ptr .align 1 fp8_gemm_bf16_naive_param_3,
	.param .u32 fp8_gemm_bf16_naive_param_4,
	.param .u32 fp8_gemm_bf16_naive_param_5,
	.param .u32 fp8_gemm_bf16_naive_param_6,
	.param .u8 fp8_gemm_bf16_naive_param_7
)
{
	.reg .pred 	%p<14>;
	.reg .b16 	%rs<63>;
	.reg .b32 	%r<56>;
	.reg .b32 	%f<88>;
	.reg .b64 	%rd<44>;

	ld.param.u64 	%rd8, [fp8_gemm_bf16_naive_param_0];
	ld.param.u64 	%rd9, [fp8_gemm_bf16_naive_param_1];
	ld.param.u64 	%rd10, [fp8_gemm_bf16_naive_param_2];
	ld.param.u64 	%rd11, [fp8_gemm_bf16_naive_param_3];
	ld.param.u32 	%r20, [fp8_gemm_bf16_naive_param_4];
	ld.param.u32 	%r18, [fp8_gemm_bf16_naive_param_5];
	ld.param.u32 	%r19, [fp8_gemm_bf16_naive_param_6];
	ld.param.s8 	%rs1, [fp8_gemm_bf16_naive_param_7];
	cvta.to.global.u64 	%rd1, %rd10;
	cvta.to.global.u64 	%rd2, %rd9;
	cvta.to.global.u64 	%rd3, %rd11;
	mov.u32 	%r21, %ctaid.y;
	mov.u32 	%r22, %ntid.y;
	mov.u32 	%r23, %tid.y;
	mad.lo.s32 	%r1, %r21, %r22, %r23;
	mov.u32 	%r24, %ctaid.x;
	mov.u32 	%r25, %ntid.x;
	mov.u32 	%r26, %tid.x;
	mad.lo.s32 	%r2, %r24, %r25, %r26;
	setp.ge.s32 	%p1, %r1, %r20;
	setp.ge.s32 	%p2, %r2, %r18;
	or.pred  	%p3, %p1, %p2;
	@%p3 bra 	$L__BB0_17;
	setp.eq.s16 	%p4, %rs1, 0;
	@%p4 bra 	$L__BB0_3;
	mul.wide.s32 	%rd12, %r2, 4;
	add.s64 	%rd13, %rd3, %rd12;
	ld.global.nc.f32 	%f79, [%rd13];
	bra.uni 	$L__BB0_4;
$L__BB0_3:
	ld.global.nc.f32 	%f79, [%rd3];
$L__BB0_4:
	setp.lt.s32 	%p5, %r19, 1;
	mov.f32 	%f87, 0f00000000;
	@%p5 bra 	$L__BB0_16;
	mul.lo.s32 	%r3, %r19, %r1;
	mul.lo.s32 	%r4, %r19, %r2;
	and.b32  	%r5, %r19, 7;
	setp.lt.u32 	%p6, %r19, 8;
	mov.f32 	%f87, 0f00000000;
	mov.b32 	%r54, 0;
	@%p6 bra 	$L__BB0_8;
	and.b32  	%r54, %r19, 2147483640;
	neg.s32 	%r52, %r54;
	mul.wide.u32 	%rd14, %r3, 2;
	add.s64 	%rd15, %rd14, %rd2;
	add.s64 	%rd43, %rd15, 8;
	add.s64 	%rd5, %rd1, 3;
	mov.f32 	%f87, 0f00000000;
	mov.u32 	%r51, %r4;
$L__BB0_7:
	.pragma "nounroll";
	cvt.s64.s32 	%rd16, %r51;
	add.s64 	%rd17, %rd5, %rd16;
	ld.global.nc.u16 	%rs2, [%rd43+-8];
	// begin inline asm
	{ cvt.f32.bf16 %f20, %rs2;}

	// end inline asm
	ld.global.nc.u8 	%rs26, [%rd17+-3];
	cvt.u16.u8 	%rs3, %rs26;
	// begin inline asm
	{cvt.rn.f16x2.e4m3x2 %r28, %rs3;}

	// end inline asm
	cvt.u16.u32 	%rs4, %r28;
	// begin inline asm
	{cvt.f32.f16 %f21, %rs4;}

	// end inline asm
	mul.f32 	%f36, %f79, %f21;
	fma.rn.f32 	%f37, %f20, %f36, %f87;
	ld.global.nc.u16 	%rs5, [%rd43+-6];
	// begin inline asm
	{ cvt.f32.bf16 %f22, %rs5;}

	// end inline asm
	ld.global.nc.u8 	%rs27, [%rd17+-2];
	cvt.u16.u8 	%rs6, %rs27;
	// begin inline asm
	{cvt.rn.f16x2.e4m3x2 %r29, %rs6;}

	// end inline asm
	cvt.u16.u32 	%rs7, %r29;
	// begin inline asm
	{cvt.f32.f16 %f23, %rs7;}

	// end inline asm
	mul.f32 	%f38, %f79, %f23;
	fma.rn.f32 	%f39, %f22, %f38, %f37;
	ld.global.nc.u16 	%rs8, [%rd43+-4];
	// begin inline asm
	{ cvt.f32.bf16 %f24, %rs8;}

	// end inline asm
	ld.global.nc.u8 	%rs28, [%rd17+-1];
	cvt.u16.u8 	%rs9, %rs28;
	// begin inline asm
	{cvt.rn.f16x2.e4m3x2 %r30, %rs9;}

	// end inline asm
	cvt.u16.u32 	%rs10, %r30;
	// begin inline asm
	{cvt.f32.f16 %f25, %rs10;}

	// end inline asm
	mul.f32 	%f40, %f79, %f25;
	fma.rn.f32 	%f41, %f24, %f40, %f39;
	ld.global.nc.u16 	%rs11, [%rd43+-2];
	// begin inline asm
	{ cvt.f32.bf16 %f26, %rs11;}

	// end inline asm
	ld.global.nc.u8 	%rs29, [%rd17];
	cvt.u16.u8 	%rs12, %rs29;
	// begin inline asm
	{cvt.rn.f16x2.e4m3x2 %r31, %rs12;}

	// end inline asm
	cvt.u16.u32 	%rs13, %r31;
	// begin inline asm
	{cvt.f32.f16 %f27, %rs13;}

	// end inline asm
	mul.f32 	%f42, %f79, %f27;
	fma.rn.f32 	%f43, %f26, %f42, %f41;
	ld.global.nc.u16 	%rs14, [%rd43];
	// begin inline asm
	{ cvt.f32.bf16 %f28, %rs14;}

	// end inline asm
	ld.global.nc.u8 	%rs30, [%rd17+1];
	cvt.u16.u8 	%rs15, %rs30;
	// begin inline asm
	{cvt.rn.f16x2.e4m3x2 %r32, %rs15;}

	// end inline asm
	cvt.u16.u32 	%rs16, %r32;
	// begin inline asm
	{cvt.f32.f16 %f29, %rs16;}

	// end inline asm
	mul.f32 	%f44, %f79, %f29;
	fma.rn.f32 	%f45, %f28, %f44, %f43;
	ld.global.nc.u16 	%rs17, [%rd43+2];
	// begin inline asm
	{ cvt.f32.bf16 %f30, %rs17;}

	// end inline asm
	ld.global.nc.u8 	%rs31, [%rd17+2];
	cvt.u16.u8 	%rs18, %rs31;
	// begin inline asm
	{cvt.rn.f16x2.e4m3x2 %r33, %rs18;}

	// end inline asm
	cvt.u16.u32 	%rs19, %r33;
	// begin inline asm
	{cvt.f32.f16 %f31, %rs19;}

	// end inline asm
	mul.f32 	%f46, %f79, %f31;
	fma.rn.f32 	%f47, %f30, %f46, %f45;
	ld.global.nc.u16 	%rs20, [%rd43+4];
	// begin inline asm
	{ cvt.f32.bf16 %f32, %rs20;}

	// end inline asm
	ld.global.nc.u8 	%rs32, [%rd17+3];
	cvt.u16.u8 	%rs21, %rs32;
	// begin inline asm
	{cvt.rn.f16x2.e4m3x2 %r34, %rs21;}

	// end inline asm
	cvt.u16.u32 	%rs22, %r34;
	// begin inline asm
	{cvt.f32.f16 %f33, %rs22;}

	// end inline asm
	mul.f32 	%f48, %f79, %f33;
	fma.rn.f32 	%f49, %f32, %f48, %f47;
	ld.global.nc.u16 	%rs23, [%rd43+6];
	// begin inline asm
	{ cvt.f32.bf16 %f34, %rs23;}

	// end inline asm
	ld.global.nc.u8 	%rs33, [%rd17+4];
	cvt.u16.u8 	%rs24, %rs33;
	// begin inline asm
	{cvt.rn.f16x2.e4m3x2 %r35, %rs24;}

	// end inline asm
	cvt.u16.u32 	%rs25, %r35;
	// begin inline asm
	{cvt.f32.f16 %f35, %rs25;}

	// end inline asm
	mul.f32 	%f50, %f79, %f35;
	fma.rn.f32 	%f87, %f34, %f50, %f49;
	add.s32 	%r52, %r52, 8;
	add.s64 	%rd43, %rd43, 16;
	add.s32 	%r51, %r51, 8;
	setp.ne.s32 	%p7, %r52, 0;
	@%p7 bra 	$L__BB0_7;
$L__BB0_8:
	setp.eq.s32 	%p8, %r5, 0;
	@%p8 bra 	$L__BB0_16;
	and.b32  	%r13, %r19, 3;
	setp.lt.u32 	%p9, %r5, 4;
	@%p9 bra 	$L__BB0_11;
	add.s32 	%r40, %r54, %r3;
	mul.wide.u32 	%rd18, %r40, 2;
	add.s64 	%rd19, %rd2, %rd18;
	ld.global.nc.u16 	%rs34, [%rd19];
	// begin inline asm
	{ cvt.f32.bf16 %f52, %rs34;}

	// end inline asm
	add.s32 	%r41, %r54, %r4;
	cvt.s64.s32 	%rd20, %r41;
	add.s64 	%rd21, %rd1, %rd20;
	ld.global.nc.u8 	%rs46, [%rd21];
	cvt.u16.u8 	%rs35, %rs46;
	// begin inline asm
	{cvt.rn.f16x2.e4m3x2 %r36, %rs35;}

	// end inline asm
	cvt.u16.u32 	%rs36, %r36;
	// begin inline asm
	{cvt.f32.f16 %f53, %rs36;}

	// end inline asm
	mul.f32 	%f60, %f79, %f53;
	fma.rn.f32 	%f61, %f52, %f60, %f87;
	cvt.u64.u32 	%rd22, %r3;
	cvt.u64.u32 	%rd23, %r54;
	add.s64 	%rd24, %rd23, %rd22;
	shl.b64 	%rd25, %rd24, 1;
	add.s64 	%rd26, %rd2, %rd25;
	ld.global.nc.u16 	%rs37, [%rd26+2];
	// begin inline asm
	{ cvt.f32.bf16 %f54, %rs37;}

	// end inline asm
	ld.global.nc.u8 	%rs47, [%rd21+1];
	cvt.u16.u8 	%rs38, %rs47;
	// begin inline asm
	{cvt.rn.f16x2.e4m3x2 %r37, %rs38;}

	// end inline asm
	cvt.u16.u32 	%rs39, %r37;
	// begin inline asm
	{cvt.f32.f16 %f55, %rs39;}

	// end inline asm
	mul.f32 	%f62, %f79, %f55;
	fma.rn.f32 	%f63, %f54, %f62, %f61;
	ld.global.nc.u16 	%rs40, [%rd26+4];
	// begin inline asm
	{ cvt.f32.bf16 %f56, %rs40;}

	// end inline asm
	ld.global.nc.u8 	%rs48, [%rd21+2];
	cvt.u16.u8 	%rs41, %rs48;
	// begin inline asm
	{cvt.rn.f16x2.e4m3x2 %r38, %rs41;}

	// end inline asm
	cvt.u16.u32 	%rs42, %r38;
	// begin inline asm
	{cvt.f32.f16 %f57, %rs42;}

	// end inline asm
	mul.f32 	%f64, %f79, %f57;
	fma.rn.f32 	%f65, %f56, %f64, %f63;
	ld.global.nc.u16 	%rs43, [%rd26+6];
	// begin inline asm
	{ cvt.f32.bf16 %f58, %rs43;}

	// end inline asm
	ld.global.nc.u8 	%rs49, [%rd21+3];
	cvt.u16.u8 	%rs44, %rs49;
	// begin inline asm
	{cvt.rn.f16x2.e4m3x2 %r39, %rs44;}

	// end inline asm
	cvt.u16.u32 	%rs45, %r39;
	// begin inline asm
	{cvt.f32.f16 %f59, %rs45;}

	// end inline asm
	mul.f32 	%f66, %f79, %f59;
	fma.rn.f32 	%f87, %f58, %f66, %f65;
	add.s32 	%r54, %r54, 4;
$L__BB0_11:
	setp.eq.s32 	%p10, %r13, 0;
	@%p10 bra 	$L__BB0_16;
	setp.eq.s32 	%p11, %r13, 1;
	@%p11 bra 	$L__BB0_14;
	add.s32 	%r44, %r54, %r3;
	mul.wide.u32 	%rd27, %r44, 2;
	add.s64 	%rd28, %rd2, %rd27;
	ld.global.nc.u16 	%rs50, [%rd28];
	// begin inline asm
	{ cvt.f32.bf16 %f68, %rs50;}

	// end inline asm
	add.s32 	%r45, %r54, %r4;
	cvt.s64.s32 	%rd29, %r45;
	add.s64 	%rd30, %rd1, %rd29;
	ld.global.nc.u8 	%rs56, [%rd30];
	cvt.u16.u8 	%rs51, %rs56;
	// begin inline asm
	{cvt.rn.f16x2.e4m3x2 %r42, %rs51;}

	// end inline asm
	cvt.u16.u32 	%rs52, %r42;
	// begin inline asm
	{cvt.f32.f16 %f69, %rs52;}

	// end inline asm
	mul.f32 	%f72, %f79, %f69;
	fma.rn.f32 	%f73, %f68, %f72, %f87;
	cvt.u64.u32 	%rd31, %r3;
	cvt.u64.u32 	%rd32, %r54;
	add.s64 	%rd33, %rd32, %rd31;
	shl.b64 	%rd34, %rd33, 1;
	add.s64 	%rd35, %rd2, %rd34;
	ld.global.nc.u16 	%rs53, [%rd35+2];
	// begin inline asm
	{ cvt.f32.bf16 %f70, %rs53;}

	// end inline asm
	ld.global.nc.u8 	%rs57, [%rd30+1];
	cvt.u16.u8 	%rs54, %rs57;
	// begin inline asm
	{cvt.rn.f16x2.e4m3x2 %r43, %rs54;}

	// end inline asm
	cvt.u16.u32 	%rs55, %r43;
	// begin inline asm
	{cvt.f32.f16 %f71, %rs55;}

	// end inline asm
	mul.f32 	%f74, %f79, %f71;
	fma.rn.f32 	%f87, %f70, %f74, %f73;
	add.s32 	%r54, %r54, 2;
$L__BB0_14:
	and.b32  	%r46, %r19, 1;
	setp.eq.b32 	%p12, %r46, 1;
	not.pred 	%p13, %p12;
	@%p13 bra 	$L__BB0_16;
	add.s32 	%r48, %r54, %r3;
	mul.wide.u32 	%rd36, %r48, 2;
	add.s64 	%rd37, %rd2, %rd36;
	ld.global.nc.u16 	%rs58, [%rd37];
	// begin inline asm
	{ cvt.f32.bf16 %f75, %rs58;}

	// end inline asm
	add.s32 	%r49, %r54, %r4;
	cvt.s64.s32 	%rd38, %r49;
	add.s64 	%rd39, %rd1, %rd38;
	ld.global.nc.u8 	%rs61, [%rd39];
	cvt.u16.u8 	%rs59, %rs61;
	// begin inline asm
	{cvt.rn.f16x2.e4m3x2 %r47, %rs59;}

	// end inline asm
	cvt.u16.u32 	%rs60, %r47;
	// begin inline asm
	{cvt.f32.f16 %f76, %rs60;}

	// end inline asm
	mul.f32 	%f77, %f79, %f76;
	fma.rn.f32 	%f87, %f75, %f77, %f87;
$L__BB0_16:
	// begin inline asm
	{  cvt.rn.bf16.f32 %rs62, %f87;}

	// end inline asm
	mad.lo.s32 	%r50, %r18, %r1, %r2;
	cvta.to.global.u64 	%rd40, %rd8;
	mul.wide.s32 	%rd41, %r50, 2;
	add.s64 	%rd42, %rd40, %rd41;
	st.global.u16 	[%rd42], %rs62;
$L__BB0_17:
	ret;

}
	// .globl	fp8_gemm_bf16_tiled
.visible .entry fp8_gemm_bf16_tiled(
	.param .u64 .ptr .align 1 fp8_gemm_bf16_tiled_param_0,
	.param .u64 .ptr .align 1 fp8_gemm_bf16_tiled_param_1,
	.param .u64 .ptr .align 1 fp8_gemm_bf16_tiled_param_2,
	.param .u64 .ptr .align 1 fp8_gemm_bf16_tiled_param_3,
	.param .u32 fp8_gemm_bf16_tiled_param_4,
	.param .u32 fp8_gemm_bf16_tiled_param_5,
	.param .u32 fp8_gemm_bf16_tiled_param_6,
	.param .u8 fp8_gemm_bf16_tiled_param_7
)
{
	.reg .pred 	%p<34>;
	.reg .b16 	%rs<7>;
	.reg .b32 	%r<90>;
	.reg .b32 	%f<128>;
	.reg .b64 	%rd<17>;
	// demoted variable
	.shared .align 4 .b8 _ZZ19fp8_gemm_bf16_tiledE10input_tile[2112];
	// demoted variable
	.shared .align 4 .b8 _ZZ19fp8_gemm_bf16_tiledE11weight_tile[2112];
	ld.param.u64 	%rd4, [fp8_gemm_bf16_tiled_param_0];
	ld.param.u64 	%rd5, [fp8_gemm_bf16_tiled_param_1];
	ld.param.u64 	%rd6, [fp8_gemm_bf16_tiled_param_2];
	ld.param.u64 	%rd7, [fp8_gemm_bf16_tiled_param_3];
	ld.param.u32 	%r40, [fp8_gemm_bf16_tiled_param_4];
	ld.param.u32 	%r41, [fp8_gemm_bf16_tiled_param_5];
	ld.param.u32 	%r42, [fp8_gemm_bf16_tiled_param_6];
	ld.param.s8 	%rs1, [fp8_gemm_bf16_tiled_param_7];
	cvta.to.global.u64 	%rd1, %rd7;
	mov.u32 	%r43, %ctaid.y;
	mov.u32 	%r44, %ctaid.x;
	mov.u32 	%r1, %tid.x;
	mov.u32 	%r2, %tid.y;
	shl.b32 	%r45, %r43, 4;
	add.s32 	%r3, %r45, %r2;
	shl.b32 	%r46, %r44, 4;
	add.s32 	%r4, %r46, %r1;
	setp.ge.s32 	%p1, %r4, %r41;
	setp.eq.s16 	%p2, %rs1, 0;
	or.pred  	%p3, %p1, %p2;
	@%p3 bra 	$L__BB1_2;
	mul.wide.u32 	%rd8, %r4, 4;
	add.s64 	%rd9, %rd1, %rd8;
	ld.global.nc.f32 	%f117, [%rd9];
	bra.uni 	$L__BB1_4;
$L__BB1_2:
	setp.ge.s32 	%p4, %r4, %r41;
	mov.f32 	%f117, 0f3F800000;
	@%p4 bra 	$L__BB1_4;
	ld.global.nc.f32 	%f117, [%rd1];
$L__BB1_4:
	setp.lt.s32 	%p5, %r42, 1;
	mov.f32 	%f126, 0f00000000;
	@%p5 bra 	$L__BB1_33;
	mov.u32 	%r48, _ZZ19fp8_gemm_bf16_tiledE10input_tile;
	mad.lo.s32 	%r5, %r2, 132, %r48;
	mul.lo.s32 	%r6, %r42, %r3;
	mov.u32 	%r49, _ZZ19fp8_gemm_bf16_tiledE11weight_tile;
	mad.lo.s32 	%r7, %r1, 132, %r49;
	mul.lo.s32 	%r8, %r42, %r4;
	add.s32 	%r9, %r5, 32;
	add.s32 	%r10, %r7, 32;
	cvta.to.global.u64 	%rd2, %rd6;
	cvta.to.global.u64 	%rd3, %rd5;
	mov.f32 	%f126, 0f00000000;
	mov.b32 	%r81, 0;
	mov.u32 	%r80, %r42;
$L__BB1_6:
	setp.gt.u32 	%p6, %r1, 31;
	min.s32 	%r51, %r80, 32;
	max.s32 	%r13, %r51, 1;
	and.b32  	%r14, %r13, 7;
	and.b32  	%r15, %r13, 15;
	add.s32 	%r52, %r1, %r81;
	setp.ge.s32 	%p7, %r52, %r42;
	or.pred  	%p8, %p6, %p7;
	@%p8 bra 	$L__BB1_10;
	add.s32 	%r16, %r81, %r6;
	mov.u32 	%r82, %r1;
$L__BB1_8:
	setp.ge.s32 	%p9, %r3, %r40;
	@%p9 bra 	$L__BB1_14;
	add.s32 	%r56, %r16, %r82;
	mul.wide.u32 	%rd10, %r56, 2;
	add.s64 	%rd11, %rd3, %rd10;
	ld.global.nc.u16 	%rs2, [%rd11];
	// begin inline asm
	{ cvt.f32.bf16 %f23, %rs2;}

	// end inline asm
	shl.b32 	%r57, %r82, 2;
	add.s32 	%r58, %r5, %r57;
	st.shared.f32 	[%r58], %f23;
	bra.uni 	$L__BB1_15;
$L__BB1_10:
	setp.gt.u32 	%p13, %r2, 31;
	add.s32 	%r61, %r2, %r81;
	setp.ge.s32 	%p14, %r61, %r42;
	or.pred  	%p15, %p13, %p14;
	@%p15 bra 	$L__BB1_18;
	add.s32 	%r17, %r81, %r8;
	mov.u32 	%r83, %r2;
$L__BB1_12:
	setp.ge.s32 	%p16, %r4, %r41;
	@%p16 bra 	$L__BB1_16;
	add.s32 	%r66, %r17, %r83;
	cvt.u64.u32 	%rd12, %r66;
	add.s64 	%rd13, %rd2, %rd12;
	ld.global.nc.u8 	%rs5, [%rd13];
	cvt.u16.u8 	%rs3, %rs5;
	// begin inline asm
	{cvt.rn.f16x2.e4m3x2 %r65, %rs3;}

	// end inline asm
	cvt.u16.u32 	%rs4, %r65;
	// begin inline asm
	{cvt.f32.f16 %f24, %rs4;}

	// end inline asm
	mul.f32 	%f25, %f117, %f24;
	shl.b32 	%r67, %r83, 2;
	add.s32 	%r68, %r7, %r67;
	st.shared.f32 	[%r68], %f25;
	bra.uni 	$L__BB1_17;
$L__BB1_14:
	shl.b32 	%r53, %r82, 2;
	add.s32 	%r54, %r5, %r53;
	mov.b32 	%r55, 0;
	st.shared.u32 	[%r54], %r55;
$L__BB1_15:
	add.s32 	%r19, %r82, 16;
	setp.lt.u32 	%p10, %r82, 16;
	add.s32 	%r59, %r19, %r81;
	setp.lt.s32 	%p11, %r59, %r42;
	and.pred  	%p12, %p10, %p11;
	mov.u32 	%r82, %r19;
	@%p12 bra 	$L__BB1_8;
	bra.uni 	$L__BB1_10;
$L__BB1_16:
	shl.b32 	%r62, %r83, 2;
	add.s32 	%r63, %r7, %r62;
	mov.b32 	%r64, 0;
	st.shared.u32 	[%r63], %r64;
$L__BB1_17:
	add.s32 	%r21, %r83, 16;
	setp.lt.u32 	%p17, %r83, 16;
	add.s32 	%r69, %r21, %r81;
	setp.lt.s32 	%p18, %r69, %r42;
	and.pred  	%p19, %p17, %p18;
	mov.u32 	%r83, %r21;
	@%p19 bra 	$L__BB1_12;
$L__BB1_18:
	bar.sync 	0;
	setp.le.s32 	%p20, %r42, %r81;
	@%p20 bra 	$L__BB1_32;
	setp.lt.s32 	%p21, %r80, 16;
	mov.b32 	%r88, 0;
	@%p21 bra 	$L__BB1_22;
	and.b32  	%r71, %r13, 48;
	neg.s32 	%r86, %r71;
	mov.u32 	%r84, %r10;
	mov.u32 	%r85, %r9;
$L__BB1_21:
	.pragma "nounroll";
	and.b32  	%r88, %r13, 48;
	ld.shared.f32 	%f27, [%r85+-32];
	ld.shared.f32 	%f28, [%r84+-32];
	fma.rn.f32 	%f29, %f27, %f28, %f126;
	ld.shared.f32 	%f30, [%r85+-28];
	ld.shared.f32 	%f31, [%r84+-28];
	fma.rn.f32 	%f32, %f30, %f31, %f29;
	ld.shared.f32 	%f33, [%r85+-24];
	ld.shared.f32 	%f34, [%r84+-24];
	fma.rn.f32 	%f35, %f33, %f34, %f32;
	ld.shared.f32 	%f36, [%r85+-20];
	ld.shared.f32 	%f37, [%r84+-20];
	fma.rn.f32 	%f38, %f36, %f37, %f35;
	ld.shared.f32 	%f39, [%r85+-16];
	ld.shared.f32 	%f40, [%r84+-16];
	fma.rn.f32 	%f41, %f39, %f40, %f38;
	ld.shared.f32 	%f42, [%r85+-12];
	ld.shared.f32 	%f43, [%r84+-12];
	fma.rn.f32 	%f44, %f42, %f43, %f41;
	ld.shared.f32 	%f45, [%r85+-8];
	ld.shared.f32 	%f46, [%r84+-8];
	fma.rn.f32 	%f47, %f45, %f46, %f44;
	ld.shared.f32 	%f48, [%r85+-4];
	ld.shared.f32 	%f49, [%r84+-4];
	fma.rn.f32 	%f50, %f48, %f49, %f47;
	ld.shared.f32 	%f51, [%r85];
	ld.shared.f32 	%f52, [%r84];
	fma.rn.f32 	%f53, %f51, %f52, %f50;
	ld.shared.f32 	%f54, [%r85+4];
	ld.shared.f32 	%f55, [%r84+4];
	fma.rn.f32 	%f56, %f54, %f55, %f53;
	ld.shared.f32 	%f57, [%r85+8];
	ld.shared.f32 	%f58, [%r84+8];
	fma.rn.f32 	%f59, %f57, %f58, %f56;
	ld.shared.f32 	%f60, [%r85+12];
	ld.shared.f32 	%f61, [%r84+12];
	fma.rn.f32 	%f62, %f60, %f61, %f59;
	ld.shared.f32 	%f63, [%r85+16];
	ld.shared.f32 	%f64, [%r84+16];
	fma.rn.f32 	%f65, %f63, %f64, %f62;
	ld.shared.f32 	%f66, [%r85+20];
	ld.shared.f32 	%f67, [%r84+20];
	fma.rn.f32 	%f68, %f66, %f67, %f65;
	ld.shared.f32 	%f69, [%r85+24];
	ld.shared.f32 	%f70, [%r84+24];
	fma.rn.f32 	%f71, %f69, %f70, %f68;
	ld.shared.f32 	%f72, [%r85+28];
	ld.shared.f32 	%f73, [%r84+28];
	fma.rn.f32 	%f126, %f72, %f73, %f71;
	add.s32 	%r86, %r86, 16;
	add.s32 	%r85, %r85, 64;
	add.s32 	%r84, %r84, 64;
	setp.ne.s32 	%p22, %r86, 0;
	@%p22 bra 	$L__BB1_21;
$L__BB1_22:
	setp.eq.s32 	%p23, %r15, 0;
	@%p23 bra 	$L__BB1_32;
	setp.lt.u32 	%p24, %r15, 8;
	@%p24 bra 	$L__BB1_25;
	shl.b32 	%r72, %r88, 2;
	add.s32 	%r73, %r5, %r72;
	ld.shared.f32 	%f75, [%r73];
	add.s32 	%r74, %r7, %r72;
	ld.shared.f32 	%f76, [%r74];
	fma.rn.f32 	%f77, %f75, %f76, %f126;
	ld.shared.f32 	%f78, [%r73+4];
	ld.shared.f32 	%f79, [%r74+4];
	fma.rn.f32 	%f80, %f78, %f79, %f77;
	ld.shared.f32 	%f81, [%r73+8];
	ld.shared.f32 	%f82, [%r74+8];
	fma.rn.f32 	%f83, %f81, %f82, %f80;
	ld.shared.f32 	%f84, [%r73+12];
	ld.shared.f32 	%f85, [%r74+12];
	fma.rn.f32 	%f86, %f84, %f85, %f83;
	ld.shared.f32 	%f87, [%r73+16];
	ld.shared.f32 	%f88, [%r74+16];
	fma.rn.f32 	%f89, %f87, %f88, %f86;
	ld.shared.f32 	%f90, [%r73+20];
	ld.shared.f32 	%f91, [%r74+20];
	fma.rn.f32 	%f92, %f90, %f91, %f89;
	ld.shared.f32 	%f93, [%r73+24];
	ld.shared.f32 	%f94, [%r74+24];
	fma.rn.f32 	%f95, %f93, %f94, %f92;
	ld.shared.f32 	%f96, [%r73+28];
	ld.shared.f32 	%f97, [%r74+28];
	fma.rn.f32 	%f126, %f96, %f97, %f95;
	add.s32 	%r88, %r88, 8;
$L__BB1_25:
	setp.eq.s32 	%p25, %r14, 0;
	@%p25 bra 	$L__BB1_32;
	and.b32  	%r33, %r13, 3;
	setp.lt.u32 	%p26, %r14, 4;
	@%p26 bra 	$L__BB1_28;
	shl.b32 	%r75, %r88, 2;
	add.s32 	%r76, %r5, %r75;
	ld.shared.f32 	%f99, [%r76];
	add.s32 	%r77, %r7, %r75;
	ld.shared.f32 	%f100, [%r77];
	fma.rn.f32 	%f101, %f99, %f100, %f126;
	ld.shared.f32 	%f102, [%r76+4];
	ld.shared.f32 	%f103, [%r77+4];
	fma.rn.f32 	%f104, %f102, %f103, %f101;
	ld.shared.f32 	%f105, [%r76+8];
	ld.shared.f32 	%f106, [%r77+8];
	fma.rn.f32 	%f107, %f105, %f106, %f104;
	ld.shared.f32 	%f108, [%r76+12];
	ld.shared.f32 	%f109, [%r77+12];
	fma.rn.f32 	%f126, %f108, %f109, %f107;
	add.s32 	%r88, %r88, 4;
$L__BB1_28:
	setp.eq.s32 	%p27, %r33, 0;
	@%p27 bra 	$L__BB1_32;
	shl.b32 	%r78, %r88, 2;
	add.s32 	%r36, %r5, %r78;
	ld.shared.f32 	%f110, [%r36];
	add.s32 	%r37, %r7, %r78;
	ld.shared.f32 	%f111, [%r37];
	fma.rn.f32 	%f126, %f110, %f111, %f126;
	setp.eq.s32 	%p28, %r33, 1;
	@%p28 bra 	$L__BB1_32;
	ld.shared.f32 	%f112, [%r36+4];
	ld.shared.f32 	%f113, [%r37+4];
	fma.rn.f32 	%f126, %f112, %f113, %f126;
	setp.eq.s32 	%p29, %r33, 2;
	@%p29 bra 	$L__BB1_32;
	ld.shared.f32 	%f114, [%r36+8];
	ld.shared.f32 	%f115, [%r37+8];
	fma.rn.f32 	%f126, %f114, %f115, %f126;
$L__BB1_32:
	bar.sync 	0;
	add.s32 	%r81, %r81, 32;
	setp.lt.s32 	%p30, %r81, %r42;
	add.s32 	%r80, %r80, -32;
	@%p30 bra 	$L__BB1_6;
$L__BB1_33:
	setp.ge.s32 	%p31, %r4, %r41;
	setp.ge.s32 	%p32, %r3, %r40;
	or.pred  	%p33, %p32, %p31;
	@%p33 bra 	$L__BB1_35;
	// begin inline asm
	{  cvt.rn.bf16.f32 %rs6, %f126;}

	// end inline asm
	mad.lo.s32 	%r79, %r41, %r3, %r4;
	cvta.to.global.u64 	%rd14, %rd4;
	mul.wide.u32 	%rd15, %r79, 2;
	add.s64 	%rd16, %rd14, %rd15;
	st.global.u16 	[%rd16], %rs6;
$L__BB1_35:
	ret;

}
	// .globl	fp8_gemm_bf16_with_bias
.visible .entry fp8_gemm_bf16_with_bias(
	.param .u64 .ptr .align 1 fp8_gemm_bf16_with_bias_param_0,
	.param .u64 .ptr .align 1 fp8_gemm_bf16_with_bias_param_1,
	.param .u64 .ptr .align 1 fp8_gemm_bf16_with_bias_param_2,
	.param .u64 .ptr .align 1 fp8_gemm_bf16_with_bias_param_3,
	.param .u64 .ptr .align 1 fp8_gemm_bf16_with_bias_param_4,
	.param .u32 fp8_gemm_bf16_with_bias_param_5,
	.param .u32 fp8_gemm_bf16_with_bias_param_6,
	.param .u32 fp8_gemm_bf16_with_bias_param_7,
	.param .u8 fp8_gemm_bf16_with_bias_param_8,
	.param .u8 fp8_gemm_bf16_with_bias_param_9
)
{
	.reg .pred 	%p<37>;
	.reg .b16 	%rs<9>;
	.reg .b32 	%r<94>;
	.reg .b32 	%f<132>;
	.reg .b64 	%rd<21>;
	// demoted variable
	.shared .align 4 .b8 _ZZ23fp8_gemm_bf16_with_biasE10input_tile[2112];
	// demoted variable
	.shared .align 4 .b8 _ZZ23fp8_gemm_bf16_with_biasE11weight_tile[2112];
	ld.param.u64 	%rd4, [fp8_gemm_bf16_with_bias_param_0];
	ld.param.u64 	%rd5, [fp8_gemm_bf16_with_bias_param_1];
	ld.param.u64 	%rd6, [fp8_gemm_bf16_with_bias_param_2];
	ld.param.u64 	%rd8, [fp8_gemm_bf16_with_bias_param_3];
	ld.param.u64 	%rd7, [fp8_gemm_bf16_with_bias_param_4];
	ld.param.u32 	%r38, [fp8_gemm_bf16_with_bias_param_5];
	ld.param.u32 	%r39, [fp8_gemm_bf16_with_bias_param_6];
	ld.param.u32 	%r40, [fp8_gemm_bf16_with_bias_param_7];
	ld.param.s8 	%rs2, [fp8_gemm_bf16_with_bias_param_8];
	ld.param.s8 	%rs1, [fp8_gemm_bf16_with_bias_param_9];
	cvta.to.global.u64 	%rd1, %rd8;
	mov.u32 	%r41, %ctaid.y;
	mov.u32 	%r42, %ctaid.x;
	mov.u32 	%r1, %tid.x;
	mov.u32 	%r2, %tid.y;
	shl.b32 	%r43, %r41, 4;
	add.s32 	%r3, %r43, %r2;
	shl.b32 	%r44, %r42, 4;
	add.s32 	%r4, %r44, %r1;
	setp.ge.s32 	%p1, %r4, %r39;
	setp.eq.s16 	%p2, %rs2, 0;
	or.pred  	%p3, %p1, %p2;
	@%p3 bra 	$L__BB2_2;
	mul.wide.u32 	%rd9, %r4, 4;
	add.s64 	%rd10, %rd1, %rd9;
	ld.global.nc.f32 	%f120, [%rd10];
	bra.uni 	$L__BB2_4;
$L__BB2_2:
	setp.ge.s32 	%p4, %r4, %r39;
	mov.f32 	%f120, 0f3F800000;
	@%p4 bra 	$L__BB2_4;
	ld.global.nc.f32 	%f120, [%rd1];
$L__BB2_4:
	setp.lt.s32 	%p5, %r40, 1;
	mov.f32 	%f129, 0f00000000;
	@%p5 bra 	$L__BB2_31;
	mov.u32 	%r46, _ZZ23fp8_gemm_bf16_with_biasE10input_tile;
	mad.lo.s32 	%r5, %r2, 132, %r46;
	mul.lo.s32 	%r6, %r40, %r3;
	mov.u32 	%r47, _ZZ23fp8_gemm_bf16_with_biasE11weight_tile;
	mad.lo.s32 	%r7, %r1, 132, %r47;
	mul.lo.s32 	%r8, %r40, %r4;
	cvta.to.global.u64 	%rd2, %rd6;
	cvta.to.global.u64 	%rd3, %rd5;
	mov.f32 	%f129, 0f00000000;
	mov.b32 	%r85, 0;
	mov.u32 	%r84, %r40;
$L__BB2_6:
	setp.gt.u32 	%p6, %r1, 31;
	min.s32 	%r49, %r84, 32;
	max.s32 	%r11, %r49, 1;
	and.b32  	%r12, %r11, 15;
	add.s32 	%r50, %r1, %r85;
	setp.ge.s32 	%p7, %r50, %r40;
	or.pred  	%p8, %p6, %p7;
	mov.u32 	%r86, %r1;
	@%p8 bra 	$L__BB2_7;
	bra.uni 	$L__BB2_10;
$L__BB2_7:
	setp.gt.u32 	%p13, %r2, 31;
	add.s32 	%r60, %r2, %r85;
	setp.ge.s32 	%p14, %r60, %r40;
	or.pred  	%p15, %p13, %p14;
	mov.u32 	%r87, %r2;
	@%p15 bra 	$L__BB2_16;
$L__BB2_8:
	setp.ge.s32 	%p16, %r4, %r39;
	@%p16 bra 	$L__BB2_14;
	add.s32 	%r65, %r85, %r8;
	add.s32 	%r66, %r65, %r87;
	cvt.u64.u32 	%rd13, %r66;
	add.s64 	%rd14, %rd2, %rd13;
	ld.global.nc.u8 	%rs6, [%rd14];
	cvt.u16.u8 	%rs4, %rs6;
	// begin inline asm
	{cvt.rn.f16x2.e4m3x2 %r64, %rs4;}

	// end inline asm
	cvt.u16.u32 	%rs5, %r64;
	// begin inline asm
	{cvt.f32.f16 %f26, %rs5;}

	// end inline asm
	mul.f32 	%f27, %f120, %f26;
	shl.b32 	%r67, %r87, 2;
	add.s32 	%r68, %r7, %r67;
	st.shared.f32 	[%r68], %f27;
	bra.uni 	$L__BB2_15;
$L__BB2_10:
	setp.ge.s32 	%p9, %r3, %r38;
	@%p9 bra 	$L__BB2_12;
	add.s32 	%r54, %r85, %r6;
	add.s32 	%r55, %r54, %r86;
	mul.wide.u32 	%rd11, %r55, 2;
	add.s64 	%rd12, %rd3, %rd11;
	ld.global.nc.u16 	%rs3, [%rd12];
	// begin inline asm
	{ cvt.f32.bf16 %f25, %rs3;}

	// end inline asm
	shl.b32 	%r56, %r86, 2;
	add.s32 	%r57, %r5, %r56;
	st.shared.f32 	[%r57], %f25;
	bra.uni 	$L__BB2_13;
$L__BB2_12:
	shl.b32 	%r51, %r86, 2;
	add.s32 	%r52, %r5, %r51;
	mov.b32 	%r53, 0;
	st.shared.u32 	[%r52], %r53;
$L__BB2_13:
	add.s32 	%r14, %r86, 16;
	setp.lt.u32 	%p10, %r86, 16;
	add.s32 	%r58, %r14, %r85;
	setp.lt.s32 	%p11, %r58, %r40;
	and.pred  	%p12, %p10, %p11;
	mov.u32 	%r86, %r14;
	@%p12 bra 	$L__BB2_10;
	bra.uni 	$L__BB2_7;
$L__BB2_14:
	shl.b32 	%r61, %r87, 2;
	add.s32 	%r62, %r7, %r61;
	mov.b32 	%r63, 0;
	st.shared.u32 	[%r62], %r63;
$L__BB2_15:
	add.s32 	%r16, %r87, 16;
	setp.lt.u32 	%p17, %r87, 16;
	add.s32 	%r69, %r16, %r85;
	setp.lt.s32 	%p18, %r69, %r40;
	and.pred  	%p19, %p17, %p18;
	mov.u32 	%r87, %r16;
	@%p19 bra 	$L__BB2_8;
$L__BB2_16:
	bar.sync 	0;
	setp.le.s32 	%p20, %r40, %r85;
	@%p20 bra 	$L__BB2_30;
	setp.lt.s32 	%p21, %r84, 16;
	mov.b32 	%r92, 0;
	@%p21 bra 	$L__BB2_20;
	mov.u32 	%r71, _ZZ23fp8_gemm_bf16_with_biasE10input_tile;
	mad.lo.s32 	%r72, %r2, 132, %r71;
	add.s32 	%r89, %r72, 32;
	mov.u32 	%r73, _ZZ23fp8_gemm_bf16_with_biasE11weight_tile;
	mad.lo.s32 	%r74, %r1, 132, %r73;
	add.s32 	%r88, %r74, 32;
	and.b32  	%r75, %r11, 48;
	neg.s32 	%r90, %r75;
$L__BB2_19:
	.pragma "nounroll";
	and.b32  	%r92, %r11, 48;
	ld.shared.f32 	%f29, [%r89+-32];
	ld.shared.f32 	%f30, [%r88+-32];
	fma.rn.f32 	%f31, %f29, %f30, %f129;
	ld.shared.f32 	%f32, [%r89+-28];
	ld.shared.f32 	%f33, [%r88+-28];
	fma.rn.f32 	%f34, %f32, %f33, %f31;
	ld.shared.f32 	%f35, [%r89+-24];
	ld.shared.f32 	%f36, [%r88+-24];
	fma.rn.f32 	%f37, %f35, %f36, %f34;
	ld.shared.f32 	%f38, [%r89+-20];
	ld.shared.f32 	%f39, [%r88+-20];
	fma.rn.f32 	%f40, %f38, %f39, %f37;
	ld.shared.f32 	%f41, [%r89+-16];
	ld.shared.f32 	%f42, [%r88+-16];
	fma.rn.f32 	%f43, %f41, %f42, %f40;
	ld.shared.f32 	%f44, [%r89+-12];
	ld.shared.f32 	%f45, [%r88+-12];
	fma.rn.f32 	%f46, %f44, %f45, %f43;
	ld.shared.f32 	%f47, [%r89+-8];
	ld.shared.f32 	%f48, [%r88+-8];
	fma.rn.f32 	%f49, %f47, %f48, %f46;
	ld.shared.f32 	%f50, [%r89+-4];
	ld.shared.f32 	%f51, [%r88+-4];
	fma.rn.f32 	%f52, %f50, %f51, %f49;
	ld.shared.f32 	%f53, [%r89];
	ld.shared.f32 	%f54, [%r88];
	fma.rn.f32 	%f55, %f53, %f54, %f52;
	ld.shared.f32 	%f56, [%r89+4];
	ld.shared.f32 	%f57, [%r88+4];
	fma.rn.f32 	%f58, %f56, %f57, %f55;
	ld.shared.f32 	%f59, [%r89+8];
	ld.shared.f32 	%f60, [%r88+8];
	fma.rn.f32 	%f61, %f59, %f60, %f58;
	ld.shared.f32 	%f62, [%r89+12];
	ld.shared.f32 	%f63, [%r88+12];
	fma.rn.f32 	%f64, %f62, %f63, %f61;
	ld.shared.f32 	%f65, [%r89+16];
	ld.shared.f32 	%f66, [%r88+16];
	fma.rn.f32 	%f67, %f65, %f66, %f64;
	ld.shared.f32 	%f68, [%r89+20];
	ld.shared.f32 	%f69, [%r88+20];
	fma.rn.f32 	%f70, %f68, %f69, %f67;
	ld.shared.f32 	%f71, [%r89+24];
	ld.shared.f32 	%f72, [%r88+24];
	fma.rn.f32 	%f73, %f71, %f72, %f70;
	ld.shared.f32 	%f74, [%r89+28];
	ld.shared.f32 	%f75, [%r88+28];
	fma.rn.f32 	%f129, %f74, %f75, %f73;
	add.s32 	%r90, %r90, 16;
	add.s32 	%r89, %r89, 64;
	add.s32 	%r88, %r88, 64;
	setp.ne.s32 	%p22, %r90, 0;
	@%p22 bra 	$L__BB2_19;
$L__BB2_20:
	setp.eq.s32 	%p23, %r12, 0;
	@%p23 bra 	$L__BB2_30;
	setp.lt.u32 	%p24, %r12, 8;
	@%p24 bra 	$L__BB2_23;
	shl.b32 	%r76, %r92, 2;
	add.s32 	%r77, %r5, %r76;
	ld.shared.f32 	%f77, [%r77];
	add.s32 	%r78, %r7, %r76;
	ld.shared.f32 	%f78, [%r78];
	fma.rn.f32 	%f79, %f77, %f78, %f129;
	ld.shared.f32 	%f80, [%r77+4];
	ld.shared.f32 	%f81, [%r78+4];
	fma.rn.f32 	%f82, %f80, %f81, %f79;
	ld.shared.f32 	%f83, [%r77+8];
	ld.shared.f32 	%f84, [%r78+8];
	fma.rn.f32 	%f85, %f83, %f84, %f82;
	ld.shared.f32 	%f86, [%r77+12];
	ld.shared.f32 	%f87, [%r78+12];
	fma.rn.f32 	%f88, %f86, %f87, %f85;
	ld.shared.f32 	%f89, [%r77+16];
	ld.shared.f32 	%f90, [%r78+16];
	fma.rn.f32 	%f91, %f89, %f90, %f88;
	ld.shared.f32 	%f92, [%r77+20];
	ld.shared.f32 	%f93, [%r78+20];
	fma.rn.f32 	%f94, %f92, %f93, %f91;
	ld.shared.f32 	%f95, [%r77+24];
	ld.shared.f32 	%f96, [%r78+24];
	fma.rn.f32 	%f97, %f95, %f96, %f94;
	ld.shared.f32 	%f98, [%r77+28];
	ld.shared.f32 	%f99, [%r78+28];
	fma.rn.f32 	%f129, %f98, %f99, %f97;
	add.s32 	%r92, %r92, 8;
$L__BB2_23:
	and.b32  	%r30, %r11, 7;
	setp.eq.s32 	%p25, %r30, 0;
	@%p25 bra 	$L__BB2_30;
	and.b32  	%r31, %r11, 3;
	setp.lt.u32 	%p26, %r30, 4;
	@%p26 bra 	$L__BB2_26;
	shl.b32 	%r79, %r92, 2;
	add.s32 	%r80, %r5, %r79;
	ld.shared.f32 	%f101, [%r80];
	add.s32 	%r81, %r7, %r79;
	ld.shared.f32 	%f102, [%r81];
	fma.rn.f32 	%f103, %f101, %f102, %f129;
	ld.shared.f32 	%f104, [%r80+4];
	ld.shared.f32 	%f105, [%r81+4];
	fma.rn.f32 	%f106, %f104, %f105, %f103;
	ld.shared.f32 	%f107, [%r80+8];
	ld.shared.f32 	%f108, [%r81+8];
	fma.rn.f32 	%f109, %f107, %f108, %f106;
	ld.shared.f32 	%f110, [%r80+12];
	ld.shared.f32 	%f111, [%r81+12];
	fma.rn.f32 	%f129, %f110, %f111, %f109;
	add.s32 	%r92, %r92, 4;
$L__BB2_26:
	setp.eq.s32 	%p27, %r31, 0;
	@%p27 bra 	$L__BB2_30;
	shl.b32 	%r82, %r92, 2;
	add.s32 	%r34, %r5, %r82;
	ld.shared.f32 	%f112, [%r34];
	add.s32 	%r35, %r7, %r82;
	ld.shared.f32 	%f113, [%r35];
	fma.rn.f32 	%f129, %f112, %f113, %f129;
	setp.eq.s32 	%p28, %r31, 1;
	@%p28 bra 	$L__BB2_30;
	ld.shared.f32 	%f114, [%r34+4];
	ld.shared.f32 	%f115, [%r35+4];
	fma.rn.f32 	%f129, %f114, %f115, %f129;
	setp.eq.s32 	%p29, %r31, 2;
	@%p29 bra 	$L__BB2_30;
	ld.shared.f32 	%f116, [%r34+8];
	ld.shared.f32 	%f117, [%r35+8];
	fma.rn.f32 	%f129, %f116, %f117, %f129;
$L__BB2_30:
	bar.sync 	0;
	add.s32 	%r85, %r85, 32;
	setp.lt.s32 	%p30, %r85, %r40;
	add.s32 	%r84, %r84, -32;
	@%p30 bra 	$L__BB2_6;
$L__BB2_31:
	setp.ge.s32 	%p31, %r4, %r39;
	setp.ge.s32 	%p32, %r3, %r38;
	or.pred  	%p33, %p32, %p31;
	@%p33 bra 	$L__BB2_35;
	setp.eq.s16 	%p34, %rs1, 0;
	setp.eq.s64 	%p35, %rd7, 0;
	or.pred  	%p36, %p35, %p34;
	@%p36 bra 	$L__BB2_34;
	cvta.to.global.u64 	%rd15, %rd7;
	mul.wide.u32 	%rd16, %r4, 2;
	add.s64 	%rd17, %rd15, %rd16;
	ld.global.nc.u16 	%rs7, [%rd17];
	// begin inline asm
	{ cvt.f32.bf16 %f118, %rs7;}

	// end inline asm
	add.f32 	%f129, %f129, %f118;
$L__BB2_34:
	// begin inline asm
	{  cvt.rn.bf16.f32 %rs8, %f129;}

	// end inline asm
	mad.lo.s32 	%r83, %r39, %r3, %r4;
	cvta.to.global.u64 	%rd18, %rd4;
	mul.wide.u32 	%rd19, %r83, 2;
	add.s64 	%rd20, %rd18, %rd19;
	st.global.u16 	[%rd20], %rs8;
$L__BB2_35:
	ret;

}
	// .globl	fp8_dequant_weights_bf16
.visible .entry fp8_dequant_weights_bf16(
	.param .u64 .ptr .align 1 fp8_dequant_weights_bf16_param_0,
	.param .u64 .ptr .align 1 fp8_dequant_weights_bf16_param_1,
	.param .u64 .ptr .align 1 fp8_dequant_weights_bf16_param_2,
	.param .u32 fp8_dequant_weights_bf16_param_3,
	.param .u32 fp8_dequant_weights_bf16_param_4,
	.param .u8 fp8_dequant_weights_bf16_param_5
)
{
	.reg .pred 	%p<5>;
	.reg .b16 	%rs<6>;
	.reg .b32 	%r<10>;
	.reg .b32 	%f<7>;
	.reg .b64 	%rd<13>;

	ld.param.u64 	%rd2, [fp8_dequant_weights_bf16_param_0];
	ld.param.u64 	%rd3, [fp8_dequant_weights_bf16_param_1];
	ld.param.u64 	%rd4, [fp8_dequant_weights_bf16_param_2];
	ld.param.u32 	%r4, [fp8_dequant_weights_bf16_param_3];
	ld.param.u32 	%r3, [fp8_dequant_weights_bf16_param_4];
	ld.param.s8 	%rs1, [fp8_dequant_weights_bf16_param_5];
	cvta.to.global.u64 	%rd1, %rd4;
	mov.u32 	%r1, %ctaid.y;
	mov.u32 	%r5, %ctaid.x;
	mov.u32 	%r6, %ntid.x;
	mov.u32 	%r7, %tid.x;
	mad.lo.s32 	%r2, %r5, %r6, %r7;
	setp.ge.s32 	%p1, %r1, %r4;
	setp.ge.s32 	%p2, %r2, %r3;
	or.pred  	%p3, %p1, %p2;
	@%p3 bra 	$L__BB3_5;
	setp.eq.s16 	%p4, %rs1, 0;
	@%p4 bra 	$L__BB3_3;
	mul.wide.u32 	%rd5, %r1, 4;
	add.s64 	%rd6, %rd1, %rd5;
	ld.global.nc.f32 	%f6, [%rd6];
	bra.uni 	$L__BB3_4;
$L__BB3_3:
	ld.global.nc.f32 	%f6, [%rd1];
$L__BB3_4:
	mad.lo.s32 	%r9, %r3, %r1, %r2;
	cvt.s64.s32 	%rd7, %r9;
	cvta.to.global.u64 	%rd8, %rd3;
	add.s64 	%rd9, %rd8, %rd7;
	ld.global.nc.u8 	%rs5, [%rd9];
	cvt.u16.u8 	%rs2, %rs5;
	// begin inline asm
	{cvt.rn.f16x2.e4m3x2 %r8, %rs2;}

	// end inline asm
	cvt.u16.u32 	%rs3, %r8;
	// begin inline asm
	{cvt.f32.f16 %f4, %rs3;}

	// end inline asm
	mul.f32 	%f5, %f6, %f4;
	// begin inline asm
	{  cvt.rn.bf16.f32 %rs4, %f5;}

	// end inline asm
	cvta.to.global.u64 	%rd10, %rd2;
	mul.wide.s32 	%rd11, %r9, 2;
	add.s64 	%rd12, %rd10, %rd11;
	st.global.u16 	[%rd12], %rs4;
$L__BB3_5:
	ret;

}
	// .globl	fp8_quantize_input_bf16
.visible .entry fp8_quantize_input_bf16(
	.param .u64 .ptr .align 1 fp8_quantize_input_bf16_param_0,
	.param .u64 .ptr .align 1 fp8_quantize_input_bf16_param_1,
	.param .u64 .ptr .align 1 fp8_quantize_input_bf16_param_2,
	.param .u32 fp8_quantize_input_bf16_param_3,
	.param .u32 fp8_quantize_input_bf16_param_4
)
{
	.reg .pred 	%p<21>;
	.reg .b16 	%rs<4>;
	.reg .b32 	%r<42>;
	.reg .b32 	%f<42>;
	.reg .b64 	%rd<19>;
	// demoted variable
	.shared .align 4 .f32 _ZZ23fp8_quantize_input_bf16E9row_scale;
	ld.param.u64 	%rd4, [fp8_quantize_input_bf16_param_0];
	ld.param.u64 	%rd5, [fp8_quantize_input_bf16_param_1];
	ld.param.u64 	%rd6, [fp8_quantize_input_bf16_param_2];
	ld.param.u32 	%r11, [fp8_quantize_input_bf16_param_3];
	ld.param.u32 	%r10, [fp8_quantize_input_bf16_param_4];
	mov.u32 	%r1, %ctaid.x;
	setp.ge.s32 	%p1, %r1, %r11;
	@%p1 bra 	$L__BB4_16;
	cvta.to.global.u64 	%rd7, %rd6;
	mov.u32 	%r41, %tid.x;
	mul.lo.s32 	%r12, %r10, %r1;
	cvt.s64.s32 	%rd1, %r12;
	mul.wide.s32 	%rd8, %r12, 2;
	add.s64 	%rd2, %rd7, %rd8;
	setp.ge.s32 	%p2, %r41, %r10;
	mov.f32 	%f40, 0f00000000;
	@%p2 bra 	$L__BB4_4;
	mov.f32 	%f40, 0f00000000;
	mov.u32 	%r3, %ntid.x;
	mov.u32 	%r40, %r41;
$L__BB4_3:
	mul.wide.s32 	%rd9, %r40, 2;
	add.s64 	%rd10, %rd2, %rd9;
	ld.global.nc.u16 	%rs1, [%rd10];
	// begin inline asm
	{ cvt.f32.bf16 %f11, %rs1;}

	// end inline asm
	abs.f32 	%f12, %f11;
	max.f32 	%f40, %f40, %f12;
	add.s32 	%r40, %r40, %r3;
	setp.lt.s32 	%p3, %r40, %r10;
	@%p3 bra 	$L__BB4_3;
$L__BB4_4:
	and.b32  	%r6, %r41, 31;
	mov.u32 	%r7, %ntid.x;
	mov.b32 	%r13, %f40;
	shfl.sync.bfly.b32	%r14|%p4, %r13, 16, 31, -1;
	mov.b32 	%f13, %r14;
	max.f32 	%f14, %f40, %f13;
	mov.b32 	%r15, %f14;
	shfl.sync.bfly.b32	%r16|%p5, %r15, 8, 31, -1;
	mov.b32 	%f15, %r16;
	max.f32 	%f16, %f14, %f15;
	mov.b32 	%r17, %f16;
	shfl.sync.bfly.b32	%r18|%p6, %r17, 4, 31, -1;
	mov.b32 	%f17, %r18;
	max.f32 	%f18, %f16, %f17;
	mov.b32 	%r19, %f18;
	shfl.sync.bfly.b32	%r20|%p7, %r19, 2, 31, -1;
	mov.b32 	%f19, %r20;
	max.f32 	%f20, %f18, %f19;
	mov.b32 	%r21, %f20;
	shfl.sync.bfly.b32	%r22|%p8, %r21, 1, 31, -1;
	mov.b32 	%f21, %r22;
	max.f32 	%f4, %f20, %f21;
	setp.ne.s32 	%p9, %r6, 0;
	@%p9 bra 	$L__BB4_6;
	shr.u32 	%r23, %r41, 3;
	mov.u32 	%r24, smem;
	add.s32 	%r25, %r24, %r23;
	st.shared.f32 	[%r25], %f4;
$L__BB4_6:
	bar.sync 	0;
	setp.gt.u32 	%p10, %r41, 31;
	@%p10 bra 	$L__BB4_11;
	shr.u32 	%r26, %r7, 5;
	setp.ge.u32 	%p11, %r6, %r26;
	mov.f32 	%f41, 0f00000000;
	@%p11 bra 	$L__BB4_9;
	shl.b32 	%r27, %r6, 2;
	mov.u32 	%r28, smem;
	add.s32 	%r29, %r28, %r27;
	ld.shared.f32 	%f41, [%r29];
$L__BB4_9:
	setp.ne.s32 	%p12, %r6, 0;
	mov.b32 	%r30, %f41;
	shfl.sync.bfly.b32	%r31|%p13, %r30, 16, 31, -1;
	mov.b32 	%f23, %r31;
	max.f32 	%f24, %f41, %f23;
	mov.b32 	%r32, %f24;
	shfl.sync.bfly.b32	%r33|%p14, %r32, 8, 31, -1;
	mov.b32 	%f25, %r33;
	max.f32 	%f26, %f24, %f25;
	mov.b32 	%r34, %f26;
	shfl.sync.bfly.b32	%r35|%p15, %r34, 4, 31, -1;
	mov.b32 	%f27, %r35;
	max.f32 	%f28, %f26, %f27;
	mov.b32 	%r36, %f28;
	shfl.sync.bfly.b32	%r37|%p16, %r36, 2, 31, -1;
	mov.b32 	%f29, %r37;
	max.f32 	%f30, %f28, %f29;
	mov.b32 	%r38, %f30;
	shfl.sync.bfly.b32	%r39|%p17, %r38, 1, 31, -1;
	mov.b32 	%f31, %r39;
	max.f32 	%f7, %f30, %f31;
	@%p12 bra 	$L__BB4_11;
	st.shared.f32 	[smem], %f7;
$L__BB4_11:
	bar.sync 	0;
	setp.ne.s32 	%p18, %r41, 0;
	@%p18 bra 	$L__BB4_13;
	ld.shared.f32 	%f32, [smem];
	div.rn.f32 	%f33, %f32, 0f43E00000;
	max.f32 	%f34, %f33, 0f2B8CBCCC;
	st.shared.f32 	[_ZZ23fp8_quantize_input_bf16E9row_scale], %f34;
	cvta.to.global.u64 	%rd11, %rd5;
	mul.wide.u32 	%rd12, %r1, 4;
	add.s64 	%rd13, %rd11, %rd12;
	st.global.f32 	[%rd13], %f34;
$L__BB4_13:
	setp.ge.s32 	%p19, %r41, %r10;
	bar.sync 	0;
	@%p19 bra 	$L__BB4_16;
	ld.shared.f32 	%f35, [_ZZ23fp8_quantize_input_bf16E9row_scale];
	cvta.to.global.u64 	%rd3, %rd4;
	rcp.rn.f32 	%f8, %f35;
$L__BB4_15:
	cvt.s64.s32 	%rd14, %r41;
	mul.wide.s32 	%rd15, %r41, 2;
	add.s64 	%rd16, %rd2, %rd15;
	ld.global.nc.u16 	%rs2, [%rd16];
	// begin inline asm
	{ cvt.f32.bf16 %f36, %rs2;}

	// end inline asm
	mul.f32 	%f37, %f8, %f36;
	mov.f32 	%f38, 0f00000000;
	// begin inline asm
	{cvt.rn.satfinite.e4m3x2.f32 %rs3, %f38, %f37;}

	// end inline asm
	add.s64 	%rd17, %rd14, %rd1;
	add.s64 	%rd18, %rd3, %rd17;
	st.global.u8 	[%rd18], %rs3;
	add.s32 	%r41, %r41, %r7;
	setp.lt.s32 	%p20, %r41, %r10;
	@%p20 bra 	$L__BB4_15;
$L__BB4_16:
	ret;

}
	// .globl	fp8_scaled_mm_bf16
.visible .entry fp8_scaled_mm_bf16(
	.param .u64 .ptr .align 1 fp8_scaled_mm_bf16_param_0,
	.param .u64 .ptr .align 1 fp8_scaled_mm_bf16_param_1,
	.param .u64 .ptr .align 1 fp8_scaled_mm_bf16_param_2,
	.param .u64 .ptr .align 1 fp8_scaled_mm_bf16_param_3,
	.param .u64 .ptr .align 1 fp8_scaled_mm_bf16_param_4,
	.param .u64 .ptr .align 1 fp8_scaled_mm_bf16_param_5,
	.param .u32 fp8_scaled_mm_bf16_param_6,
	.param .u32 fp8_scaled_mm_bf16_param_7,
	.param .u32 fp8_scaled_mm_bf16_param_8,
	.param .u32 fp8_scaled_mm_bf16_param_9,
	.param .u32 fp8_scaled_mm_bf16_param_10,
	.param .u32 fp8_scaled_mm_bf16_param_11
)
{
	.reg .pred 	%p<37>;
	.reg .b16 	%rs<9>;
	.reg .b32 	%r<83>;
	.reg .b32 	%f<80>;
	.reg .b64 	%rd<26>;
	// demoted variable
	.shared .align 4 .b8 _ZZ18fp8_scaled_mm_bf16E6a_tile[2112];
	// demoted variable
	.shared .align 4 .b8 _ZZ18fp8_scaled_mm_bf16E6b_tile[2112];
	ld.param.u64 	%rd6, [fp8_scaled_mm_bf16_param_1];
	ld.param.u64 	%rd7, [fp8_scaled_mm_bf16_param_2];
	ld.param.u64 	%rd9, [fp8_scaled_mm_bf16_param_3];
	ld.param.u64 	%rd10, [fp8_scaled_mm_bf16_param_4];
	ld.param.u64 	%rd8, [fp8_scaled_mm_bf16_param_5];
	ld.param.u32 	%r32, [fp8_scaled_mm_bf16_param_6];
	ld.param.u32 	%r33, [fp8_scaled_mm_bf16_param_7];
	ld.param.u32 	%r34, [fp8_scaled_mm_bf16_param_8];
	ld.param.u32 	%r35, [fp8_scaled_mm_bf16_param_9];
	ld.param.u32 	%r36, [fp8_scaled_mm_bf16_param_10];
	ld.param.u32 	%r37, [fp8_scaled_mm_bf16_param_11];
	cvta.to.global.u64 	%rd1, %rd10;
	cvta.to.global.u64 	%rd2, %rd9;
	mov.u32 	%r38, %ctaid.y;
	mov.u32 	%r39, %ctaid.x;
	mov.u32 	%r1, %tid.x;
	mov.u32 	%r2, %tid.y;
	shl.b32 	%r40, %r38, 4;
	add.s32 	%r3, %r40, %r2;
	shl.b32 	%r41, %r39, 4;
	add.s32 	%r4, %r41, %r1;
	setp.ge.s32 	%p1, %r3, %r32;
	mov.f32 	%f71, 0f00000000;
	@%p1 bra 	$L__BB5_4;
	setp.ne.s32 	%p2, %r35, 1;
	@%p2 bra 	$L__BB5_3;
	mul.wide.u32 	%rd11, %r3, 4;
	add.s64 	%rd12, %rd2, %rd11;
	ld.global.nc.f32 	%f71, [%rd12];
	bra.uni 	$L__BB5_4;
$L__BB5_3:
	ld.global.nc.f32 	%f71, [%rd2];
$L__BB5_4:
	setp.ge.s32 	%p3, %r4, %r33;
	mov.f32 	%f72, 0f00000000;
	@%p3 bra 	$L__BB5_8;
	setp.ne.s32 	%p4, %r36, 1;
	@%p4 bra 	$L__BB5_7;
	mul.wide.u32 	%rd13, %r4, 4;
	add.s64 	%rd14, %rd1, %rd13;
	ld.global.nc.f32 	%f72, [%rd14];
	bra.uni 	$L__BB5_8;
$L__BB5_7:
	ld.global.nc.f32 	%f72, [%rd1];
$L__BB5_8:
	setp.lt.s32 	%p5, %r34, 1;
	mov.f32 	%f77, 0f00000000;
	@%p5 bra 	$L__BB5_33;
	mov.u32 	%r43, _ZZ18fp8_scaled_mm_bf16E6a_tile;
	mad.lo.s32 	%r5, %r2, 132, %r43;
	mul.lo.s32 	%r6, %r34, %r3;
	mov.u32 	%r44, _ZZ18fp8_scaled_mm_bf16E6b_tile;
	mad.lo.s32 	%r7, %r1, 132, %r44;
	mul.lo.s32 	%r8, %r34, %r4;
	cvta.to.global.u64 	%rd3, %rd7;
	cvta.to.global.u64 	%rd4, %rd6;
	mov.f32 	%f77, 0f00000000;
	mov.b32 	%r76, 0;
	mov.u32 	%r75, %r34;
$L__BB5_10:
	setp.gt.u32 	%p6, %r1, 31;
	min.s32 	%r46, %r75, 32;
	max.s32 	%r11, %r46, 1;
	add.s32 	%r47, %r1, %r76;
	setp.ge.s32 	%p7, %r47, %r34;
	or.pred  	%p8, %p6, %p7;
	mov.u32 	%r77, %r1;
	@%p8 bra 	$L__BB5_11;
	bra.uni 	$L__BB5_14;
$L__BB5_11:
	setp.gt.u32 	%p13, %r2, 31;
	add.s32 	%r58, %r2, %r76;
	setp.ge.s32 	%p14, %r58, %r34;
	or.pred  	%p15, %p13, %p14;
	mov.u32 	%r78, %r2;
	@%p15 bra 	$L__BB5_20;
$L__BB5_12:
	setp.ge.s32 	%p16, %r4, %r33;
	@%p16 bra 	$L__BB5_18;
	add.s32 	%r63, %r76, %r8;
	add.s32 	%r64, %r63, %r78;
	cvt.u64.u32 	%rd17, %r64;
	add.s64 	%rd18, %rd3, %rd17;
	ld.global.nc.u8 	%rs6, [%rd18];
	cvt.u16.u8 	%rs4, %rs6;
	// begin inline asm
	{cvt.rn.f16x2.e4m3x2 %r62, %rs4;}

	// end inline asm
	cvt.u16.u32 	%rs5, %r62;
	// begin inline asm
	{cvt.f32.f16 %f29, %rs5;}

	// end inline asm
	mul.f32 	%f30, %f72, %f29;
	shl.b32 	%r65, %r78, 2;
	add.s32 	%r66, %r7, %r65;
	st.shared.f32 	[%r66], %f30;
	bra.uni 	$L__BB5_19;
$L__BB5_14:
	setp.ge.s32 	%p9, %r3, %r32;
	@%p9 bra 	$L__BB5_16;
	add.s32 	%r52, %r76, %r6;
	add.s32 	%r53, %r52, %r77;
	cvt.u64.u32 	%rd15, %r53;
	add.s64 	%rd16, %rd4, %rd15;
	ld.global.nc.u8 	%rs3, [%rd16];
	cvt.u16.u8 	%rs1, %rs3;
	// begin inline asm
	{cvt.rn.f16x2.e4m3x2 %r51, %rs1;}

	// end inline asm
	cvt.u16.u32 	%rs2, %r51;
	// begin inline asm
	{cvt.f32.f16 %f27, %rs2;}

	// end inline asm
	mul.f32 	%f28, %f71, %f27;
	shl.b32 	%r54, %r77, 2;
	add.s32 	%r55, %r5, %r54;
	st.shared.f32 	[%r55], %f28;
	bra.uni 	$L__BB5_17;
$L__BB5_16:
	shl.b32 	%r48, %r77, 2;
	add.s32 	%r49, %r5, %r48;
	mov.b32 	%r50, 0;
	st.shared.u32 	[%r49], %r50;
$L__BB5_17:
	add.s32 	%r13, %r77, 16;
	setp.lt.u32 	%p10, %r77, 16;
	add.s32 	%r56, %r13, %r76;
	setp.lt.s32 	%p11, %r56, %r34;
	and.pred  	%p12, %p10, %p11;
	mov.u32 	%r77, %r13;
	@%p12 bra 	$L__BB5_14;
	bra.uni 	$L__BB5_11;
$L__BB5_18:
	shl.b32 	%r59, %r78, 2;
	add.s32 	%r60, %r7, %r59;
	mov.b32 	%r61, 0;
	st.shared.u32 	[%r60], %r61;
$L__BB5_19:
	add.s32 	%r15, %r78, 16;
	setp.lt.u32 	%p17, %r78, 16;
	add.s32 	%r67, %r15, %r76;
	setp.lt.s32 	%p18, %r67, %r34;
	and.pred  	%p19, %p17, %p18;
	mov.u32 	%r78, %r15;
	@%p19 bra 	$L__BB5_12;
$L__BB5_20:
	bar.sync 	0;
	setp.le.s32 	%p20, %r34, %r76;
	@%p20 bra 	$L__BB5_32;
	and.b32  	%r16, %r11, 7;
	setp.lt.s32 	%p21, %r75, 8;
	mov.b32 	%r82, 0;
	@%p21 bra 	$L__BB5_24;
	add.s32 	%r80, %r5, 16;
	mov.u32 	%r71, _ZZ18fp8_scaled_mm_bf16E6b_tile;
	mad.lo.s32 	%r72, %r1, 132, %r71;
	add.s32 	%r79, %r72, 16;
	and.b32  	%r82, %r11, 56;
	neg.s32 	%r81, %r82;
$L__BB5_23:
	.pragma "nounroll";
	ld.shared.f32 	%f32, [%r80+-16];
	ld.shared.f32 	%f33, [%r79+-16];
	fma.rn.f32 	%f34, %f32, %f33, %f77;
	ld.shared.f32 	%f35, [%r80+-12];
	ld.shared.f32 	%f36, [%r79+-12];
	fma.rn.f32 	%f37, %f35, %f36, %f34;
	ld.shared.f32 	%f38, [%r80+-8];
	ld.shared.f32 	%f39, [%r79+-8];
	fma.rn.f32 	%f40, %f38, %f39, %f37;
	ld.shared.f32 	%f41, [%r80+-4];
	ld.shared.f32 	%f42, [%r79+-4];
	fma.rn.f32 	%f43, %f41, %f42, %f40;
	ld.shared.f32 	%f44, [%r80];
	ld.shared.f32 	%f45, [%r79];
	fma.rn.f32 	%f46, %f44, %f45, %f43;
	ld.shared.f32 	%f47, [%r80+4];
	ld.shared.f32 	%f48, [%r79+4];
	fma.rn.f32 	%f49, %f47, %f48, %f46;
	ld.shared.f32 	%f50, [%r80+8];
	ld.shared.f32 	%f51, [%r79+8];
	fma.rn.f32 	%f52, %f50, %f51, %f49;
	ld.shared.f32 	%f53, [%r80+12];
	ld.shared.f32 	%f54, [%r79+12];
	fma.rn.f32 	%f77, %f53, %f54, %f52;
	add.s32 	%r81, %r81, 8;
	add.s32 	%r80, %r80, 32;
	add.s32 	%r79, %r79, 32;
	setp.ne.s32 	%p22, %r81, 0;
	@%p22 bra 	$L__BB5_23;
$L__BB5_24:
	setp.eq.s32 	%p23, %r16, 0;
	@%p23 bra 	$L__BB5_32;
	shl.b32 	%r73, %r82, 2;
	add.s32 	%r28, %r5, %r73;
	ld.shared.f32 	%f55, [%r28];
	add.s32 	%r29, %r7, %r73;
	ld.shared.f32 	%f56, [%r29];
	fma.rn.f32 	%f77, %f55, %f56, %f77;
	setp.eq.s32 	%p24, %r16, 1;
	@%p24 bra 	$L__BB5_32;
	ld.shared.f32 	%f57, [%r28+4];
	ld.shared.f32 	%f58, [%r29+4];
	fma.rn.f32 	%f77, %f57, %f58, %f77;
	setp.eq.s32 	%p25, %r16, 2;
	@%p25 bra 	$L__BB5_32;
	ld.shared.f32 	%f59, [%r28+8];
	ld.shared.f32 	%f60, [%r29+8];
	fma.rn.f32 	%f77, %f59, %f60, %f77;
	setp.eq.s32 	%p26, %r16, 3;
	@%p26 bra 	$L__BB5_32;
	ld.shared.f32 	%f61, [%r28+12];
	ld.shared.f32 	%f62, [%r29+12];
	fma.rn.f32 	%f77, %f61, %f62, %f77;
	setp.eq.s32 	%p27, %r16, 4;
	@%p27 bra 	$L__BB5_32;
	ld.shared.f32 	%f63, [%r28+16];
	ld.shared.f32 	%f64, [%r29+16];
	fma.rn.f32 	%f77, %f63, %f64, %f77;
	setp.eq.s32 	%p28, %r16, 5;
	@%p28 bra 	$L__BB5_32;
	ld.shared.f32 	%f65, [%r28+20];
	ld.shared.f32 	%f66, [%r29+20];
	fma.rn.f32 	%f77, %f65, %f66, %f77;
	setp.eq.s32 	%p29, %r16, 6;
	@%p29 bra 	$L__BB5_32;
	ld.shared.f32 	%f67, [%r28+24];
	ld.shared.f32 	%f68, [%r29+24];
	fma.rn.f32 	%f77, %f67, %f68, %f77;
$L__BB5_32:
	bar.sync 	0;
	add.s32 	%r76, %r76, 32;
	setp.lt.s32 	%p30, %r76, %r34;
	add.s32 	%r75, %r75, -32;
	@%p30 bra 	$L__BB5_10;
$L__BB5_33:
	setp.ge.s32 	%p31, %r4, %r33;
	setp.ge.s32 	%p32, %r3, %r32;
	or.pred  	%p33, %p32, %p31;
	@%p33 bra 	$L__BB5_37;
	setp.eq.s32 	%p34, %r37, 0;
	setp.eq.s64 	%p35, %rd8, 0;
	or.pred  	%p36, %p35, %p34;
	@%p36 bra 	$L__BB5_36;
	cvta.to.global.u64 	%rd19, %rd8;
	mul.wide.u32 	%rd20, %r4, 2;
	add.s64 	%rd21, %rd19, %rd20;
	ld.global.nc.u16 	%rs7, [%rd21];
	// begin inline asm
	{ cvt.f32.bf16 %f69, %rs7;}

	// end inline asm
	add.f32 	%f77, %f77, %f69;
$L__BB5_36:
	ld.param.u64 	%rd25, [fp8_scaled_mm_bf16_param_0];
	// begin inline asm
	{  cvt.rn.bf16.f32 %rs8, %f77;}

	// end inline asm
	mad.lo.s32 	%r74, %r33, %r3, %r4;
	cvta.to.global.u64 	%rd22, %rd25;
	mul.wide.u32 	%rd23, %r74, 2;
	add.s64 	%rd24, %rd22, %rd23;
	st.global.u16 	[%rd24], %rs8;
$L__BB5_37:
	ret;

}
	// .globl	fp8_scaled_mm_f32
.visible .entry fp8_scaled_mm_f32(
	.param .u64 .ptr .align 1 fp8_scaled_mm_f32_param_0,
	.param .u64 .ptr .align 1 fp8_scaled_mm_f32_param_1,
	.param .u64 .ptr .align 1 fp8_scaled_mm_f32_param_2,
	.param .u64 .ptr .align 1 fp8_scaled_mm_f32_param_3,
	.param .u64 .ptr .align 1 fp8_scaled_mm_f32_param_4,
	.param .u32 fp8_scaled_mm_f32_param_5,
	.param .u32 fp8_scaled_mm_f32_param_6,
	.param .u32 fp8_scaled_mm_f32_param_7,
	.param .u32 fp8_scaled_mm_f32_param_8,
	.param .u32 fp8_scaled_mm_f32_param_9
)
{
	.reg .pred 	%p<34>;
	.reg .b16 	%rs<7>;
	.reg .b32 	%r<78>;
	.reg .b32 	%f<75>;
	.reg .b64 	%rd<21>;
	// demoted variable
	.shared .align 4 .b8 _ZZ17fp8_scaled_mm_f32E6a_tile[2112];
	// demoted variable
	.shared .align 4 .b8 _ZZ17fp8_scaled_mm_f32E6b_tile[2112];
	ld.param.u64 	%rd5, [fp8_scaled_mm_f32_param_0];
	ld.param.u64 	%rd6, [fp8_scaled_mm_f32_param_1];
	ld.param.u64 	%rd7, [fp8_scaled_mm_f32_param_2];
	ld.param.u64 	%rd8, [fp8_scaled_mm_f32_param_3];
	ld.param.u64 	%rd9, [fp8_scaled_mm_f32_param_4];
	ld.param.u32 	%r34, [fp8_scaled_mm_f32_param_5];
	ld.param.u32 	%r35, [fp8_scaled_mm_f32_param_6];
	ld.param.u32 	%r36, [fp8_scaled_mm_f32_param_7];
	ld.param.u32 	%r37, [fp8_scaled_mm_f32_param_8];
	ld.param.u32 	%r38, [fp8_scaled_mm_f32_param_9];
	cvta.to.global.u64 	%rd1, %rd9;
	cvta.to.global.u64 	%rd2, %rd8;
	mov.u32 	%r39, %ctaid.y;
	mov.u32 	%r40, %ctaid.x;
	mov.u32 	%r1, %tid.x;
	mov.u32 	%r2, %tid.y;
	shl.b32 	%r41, %r39, 4;
	add.s32 	%r3, %r41, %r2;
	shl.b32 	%r42, %r40, 4;
	add.s32 	%r4, %r42, %r1;
	setp.ge.s32 	%p1, %r3, %r34;
	mov.f32 	%f67, 0f00000000;
	@%p1 bra 	$L__BB6_4;
	setp.ne.s32 	%p2, %r37, 1;
	@%p2 bra 	$L__BB6_3;
	mul.wide.u32 	%rd10, %r3, 4;
	add.s64 	%rd11, %rd2, %rd10;
	ld.global.nc.f32 	%f67, [%rd11];
	bra.uni 	$L__BB6_4;
$L__BB6_3:
	ld.global.nc.f32 	%f67, [%rd2];
$L__BB6_4:
	setp.ge.s32 	%p3, %r4, %r35;
	mov.f32 	%f68, 0f00000000;
	@%p3 bra 	$L__BB6_8;
	setp.ne.s32 	%p4, %r38, 1;
	@%p4 bra 	$L__BB6_7;
	mul.wide.u32 	%rd12, %r4, 4;
	add.s64 	%rd13, %rd1, %rd12;
	ld.global.nc.f32 	%f68, [%rd13];
	bra.uni 	$L__BB6_8;
$L__BB6_7:
	ld.global.nc.f32 	%f68, [%rd1];
$L__BB6_8:
	setp.lt.s32 	%p5, %r36, 1;
	mov.f32 	%f73, 0f00000000;
	@%p5 bra 	$L__BB6_35;
	mov.u32 	%r44, _ZZ17fp8_scaled_mm_f32E6a_tile;
	mad.lo.s32 	%r5, %r2, 132, %r44;
	mul.lo.s32 	%r6, %r36, %r3;
	mov.u32 	%r45, _ZZ17fp8_scaled_mm_f32E6b_tile;
	mad.lo.s32 	%r7, %r1, 132, %r45;
	mul.lo.s32 	%r8, %r36, %r4;
	add.s32 	%r9, %r5, 16;
	add.s32 	%r10, %r7, 16;
	cvta.to.global.u64 	%rd3, %rd7;
	cvta.to.global.u64 	%rd4, %rd6;
	mov.f32 	%f73, 0f00000000;
	mov.b32 	%r71, 0;
	mov.u32 	%r70, %r36;
$L__BB6_10:
	setp.gt.u32 	%p6, %r1, 31;
	min.s32 	%r47, %r70, 32;
	max.s32 	%r13, %r47, 1;
	add.s32 	%r48, %r1, %r71;
	setp.ge.s32 	%p7, %r48, %r36;
	or.pred  	%p8, %p6, %p7;
	@%p8 bra 	$L__BB6_14;
	add.s32 	%r14, %r71, %r6;
	mov.u32 	%r72, %r1;
$L__BB6_12:
	setp.ge.s32 	%p9, %r3, %r34;
	@%p9 bra 	$L__BB6_18;
	add.s32 	%r53, %r14, %r72;
	cvt.u64.u32 	%rd14, %r53;
	add.s64 	%rd15, %rd4, %rd14;
	ld.global.nc.u8 	%rs3, [%rd15];
	cvt.u16.u8 	%rs1, %rs3;
	// begin inline asm
	{cvt.rn.f16x2.e4m3x2 %r52, %rs1;}

	// end inline asm
	cvt.u16.u32 	%rs2, %r52;
	// begin inline asm
	{cvt.f32.f16 %f25, %rs2;}

	// end inline asm
	mul.f32 	%f26, %f67, %f25;
	shl.b32 	%r54, %r72, 2;
	add.s32 	%r55, %r5, %r54;
	st.shared.f32 	[%r55], %f26;
	bra.uni 	$L__BB6_19;
$L__BB6_14:
	setp.gt.u32 	%p13, %r2, 31;
	add.s32 	%r58, %r2, %r71;
	setp.ge.s32 	%p14, %r58, %r36;
	or.pred  	%p15, %p13, %p14;
	@%p15 bra 	$L__BB6_22;
	add.s32 	%r15, %r71, %r8;
	mov.u32 	%r73, %r2;
$L__BB6_16:
	setp.ge.s32 	%p16, %r4, %r35;
	@%p16 bra 	$L__BB6_20;
	add.s32 	%r63, %r15, %r73;
	cvt.u64.u32 	%rd16, %r63;
	add.s64 	%rd17, %rd3, %rd16;
	ld.global.nc.u8 	%rs6, [%rd17];
	cvt.u16.u8 	%rs4, %rs6;
	// begin inline asm
	{cvt.rn.f16x2.e4m3x2 %r62, %rs4;}

	// end inline asm
	cvt.u16.u32 	%rs5, %r62;
	// begin inline asm
	{cvt.f32.f16 %f27, %rs5;}

	// end inline asm
	mul.f32 	%f28, %f68, %f27;
	shl.b32 	%r64, %r73, 2;
	add.s32 	%r65, %r7, %r64;
	st.shared.f32 	[%r65], %f28;
	bra.uni 	$L__BB6_21;
$L__BB6_18:
	shl.b32 	%r49, %r72, 2;
	add.s32 	%r50, %r5, %r49;
	mov.b32 	%r51, 0;
	st.shared.u32 	[%r50], %r51;
$L__BB6_19:
	add.s32 	%r17, %r72, 16;
	setp.lt.u32 	%p10, %r72, 16;
	add.s32 	%r56, %r17, %r71;
	setp.lt.s32 	%p11, %r56, %r36;
	and.pred  	%p12, %p10, %p11;
	mov.u32 	%r72, %r17;
	@%p12 bra 	$L__BB6_12;
	bra.uni 	$L__BB6_14;
$L__BB6_20:
	shl.b32 	%r59, %r73, 2;
	add.s32 	%r60, %r7, %r59;
	mov.b32 	%r61, 0;
	st.shared.u32 	[%r60], %r61;
$L__BB6_21:
	add.s32 	%r19, %r73, 16;
	setp.lt.u32 	%p17, %r73, 16;
	add.s32 	%r66, %r19, %r71;
	setp.lt.s32 	%p18, %r66, %r36;
	and.pred  	%p19, %p17, %p18;
	mov.u32 	%r73, %r19;
	@%p19 bra 	$L__BB6_16;
$L__BB6_22:
	bar.sync 	0;
	setp.le.s32 	%p20, %r36, %r71;
	@%p20 bra 	$L__BB6_34;
	and.b32  	%r20, %r13, 7;
	setp.lt.s32 	%p21, %r70, 8;
	mov.b32 	%r77, 0;
	@%p21 bra 	$L__BB6_26;
	and.b32  	%r77, %r13, 56;
	neg.s32 	%r76, %r77;
	mov.u32 	%r74, %r10;
	mov.u32 	%r75, %r9;
$L__BB6_25:
	.pragma "nounroll";
	ld.shared.f32 	%f30, [%r75+-16];
	ld.shared.f32 	%f31, [%r74+-16];
	fma.rn.f32 	%f32, %f30, %f31, %f73;
	ld.shared.f32 	%f33, [%r75+-12];
	ld.shared.f32 	%f34, [%r74+-12];
	fma.rn.f32 	%f35, %f33, %f34, %f32;
	ld.shared.f32 	%f36, [%r75+-8];
	ld.shared.f32 	%f37, [%r74+-8];
	fma.rn.f32 	%f38, %f36, %f37, %f35;
	ld.shared.f32 	%f39, [%r75+-4];
	ld.shared.f32 	%f40, [%r74+-4];
	fma.rn.f32 	%f41, %f39, %f40, %f38;
	ld.shared.f32 	%f42, [%r75];
	ld.shared.f32 	%f43, [%r74];
	fma.rn.f32 	%f44, %f42, %f43, %f41;
	ld.shared.f32 	%f45, [%r75+4];
	ld.shared.f32 	%f46, [%r74+4];
	fma.rn.f32 	%f47, %f45, %f46, %f44;
	ld.shared.f32 	%f48, [%r75+8];
	ld.shared.f32 	%f49, [%r74+8];
	fma.rn.f32 	%f50, %f48, %f49, %f47;
	ld.shared.f32 	%f51, [%r75+12];
	ld.shared.f32 	%f52, [%r74+12];
	fma.rn.f32 	%f73, %f51, %f52, %f50;
	add.s32 	%r76, %r76, 8;
	add.s32 	%r75, %r75, 32;
	add.s32 	%r74, %r74, 32;
	setp.ne.s32 	%p22, %r76, 0;
	@%p22 bra 	$L__BB6_25;
$L__BB6_26:
	setp.eq.s32 	%p23, %r20, 0;
	@%p23 bra 	$L__BB6_34;
	shl.b32 	%r68, %r77, 2;
	add.s32 	%r30, %r5, %r68;
	ld.shared.f32 	%f53, [%r30];
	add.s32 	%r31, %r7, %r68;
	ld.shared.f32 	%f54, [%r31];
	fma.rn.f32 	%f73, %f53, %f54, %f73;
	setp.eq.s32 	%p24, %r20, 1;
	@%p24 bra 	$L__BB6_34;
	ld.shared.f32 	%f55, [%r30+4];
	ld.shared.f32 	%f56, [%r31+4];
	fma.rn.f32 	%f73, %f55, %f56, %f73;
	setp.eq.s32 	%p25, %r20, 2;
	@%p25 bra 	$L__BB6_34;
	ld.shared.f32 	%f57, [%r30+8];
	ld.shared.f32 	%f58, [%r31+8];
	fma.rn.f32 	%f73, %f57, %f58, %f73;
	setp.eq.s32 	%p26, %r20, 3;
	@%p26 bra 	$L__BB6_34;
	ld.shared.f32 	%f59, [%r30+12];
	ld.shared.f32 	%f60, [%r31+12];
	fma.rn.f32 	%f73, %f59, %f60, %f73;
	setp.eq.s32 	%p27, %r20, 4;
	@%p27 bra 	$L__BB6_34;
	ld.shared.f32 	%f61, [%r30+16];
	ld.shared.f32 	%f62, [%r31+16];
	fma.rn.f32 	%f73, %f61, %f62, %f73;
	setp.eq.s32 	%p28, %r20, 5;
	@%p28 bra 	$L__BB6_34;
	ld.shared.f32 	%f63, [%r30+20];
	ld.shared.f32 	%f64, [%r31+20];
	fma.rn.f32 	%f73, %f63, %f64, %f73;
	setp.eq.s32 	%p29, %r20, 6;
	@%p29 bra 	$L__BB6_34;
	ld.shared.f32 	%f65, [%r30+24];
	ld.shared.f32 	%f66, [%r31+24];
	fma.rn.f32 	%f73, %f65, %f66, %f73;
$L__BB6_34:
	bar.sync 	0;
	add.s32 	%r71, %r71, 32;
	setp.lt.s32 	%p30, %r71, %r36;
	add.s32 	%r70, %r70, -32;
	@%p30 bra 	$L__BB6_10;
$L__BB6_35:
	setp.ge.s32 	%p31, %r4, %r35;
	setp.ge.s32 	%p32, %r3, %r34;
	or.pred  	%p33, %p32, %p31;
	@%p33 bra 	$L__BB6_37;
	mad.lo.s32 	%r69, %r35, %r3, %r4;
	cvta.to.global.u64 	%rd18, %rd5;
	mul.wide.u32 	%rd19, %r69, 4;
	add.s64 	%rd20, %rd18, %rd19;
	st.global.f32 	[%rd20], %f73;
$L__BB6_37:
	ret;

}


// ===== COMPILED SASS (sm_100) =====

	.target	sm_100

	.elftype	@"ET_EXEC"


//--------------------- .note.nv.tkinfo           --------------------------
	.section	.note.nv.tkinfo,"",@"SHT_NOTE"
	.sectionflags	@"SHF_NOTE_NV_TKINFO"
	.tkinfo
        /*0018*/ 	.word	0x00000002
        /*0030*/ 	.string	""
        /*0030*/ 	.string	"ptxas"
        /*0030*/ 	.string	"Cuda compilation tools, release 13.0, V13.0.88"
        /*0030*/ 	.string	"Build cuda_13.0.r13.0/compiler.36424714_0"
        /*0030*/ 	.string	"-arch sm_100 -m 64 "



//--------------------- .note.nv.cuinfo           --------------------------
	.section	.note.nv.cuinfo,"",@"SHT_NOTE"
	.sectionflags	@"SHF_NOTE_NV_CUINFO"
        /*0018*/ 	.short	0x0002
        /*001a*/ 	.short	0x0064
        /*001c*/ 	.short	0x0082
	.zero		2


//--------------------- .nv.info                  --------------------------
	.section	.nv.info,"",@"SHT_CUDA_INFO"
	.align	4


	//----- nvinfo : EIATTR_REGCOUNT
	.align		4
        /*0000*/ 	.byte	0x04, 0x2f
        /*0002*/ 	.short	(.L_1 - .L_0)
	.align		4
.L_0:
        /*0004*/ 	.word	index@(fp8_gemm_bf16_naive)
        /*0008*/ 	.word	0x00000020


	//----- nvinfo : EIATTR_FRAME_SIZE
	.align		4
.L_1:
        /*000c*/ 	.byte	0x04, 0x11
        /*000e*/ 	.short	(.L_3 - .L_2)
	.align		4
.L_2:
        /*0010*/ 	.word	index@(fp8_gemm_bf16_naive)
        /*0014*/ 	.word	0x00000000


	//----- nvinfo : EIATTR_REGCOUNT
	.align		4
.L_3:
        /*0018*/ 	.byte	0x04, 0x2f
        /*001a*/ 	.short	(.L_5 - .L_4)
	.align		4
.L_4:
        /*001c*/ 	.word	index@(fp8_gemm_bf16_tiled)
        /*0020*/ 	.word	0x0000001f


	//----- nvinfo : EIATTR_FRAME_SIZE
	.align		4
.L_5:
        /*0024*/ 	.byte	0x04, 0x11
        /*0026*/ 	.short	(.L_7 - .L_6)
	.align		4
.L_6:
        /*0028*/ 	.word	index@(fp8_gemm_bf16_tiled)
        /*002c*/ 	.word	0x00000000


	//----- nvinfo : EIATTR_REGCOUNT
	.align		4
.L_7:
        /*0030*/ 	.byte	0x04, 0x2f
        /*0032*/ 	.short	(.L_9 - .L_8)
	.align		4
.L_8:
        /*0034*/ 	.word	index@(fp8_gemm_bf16_with_bias)
        /*0038*/ 	.word	0x00000020


	//----- nvinfo : EIATTR_FRAME_SIZE
	.align		4
.L_9:
        /*003c*/ 	.byte	0x04, 0x11
        /*003e*/ 	.short	(.L_11 - .L_10)
	.align		4
.L_10:
        /*0040*/ 	.word	index@(fp8_gemm_bf16_with_bias)
        /*0044*/ 	.word	0x00000000


	//----- nvinfo : EIATTR_REGCOUNT
	.align		4
.L_11:
        /*0048*/ 	.byte	0x04, 0x2f
        /*004a*/ 	.short	(.L_13 - .L_12)
	.align		4
.L_12:
        /*004c*/ 	.word	index@(fp8_dequant_weights_bf16)
        /*0050*/ 	.word	0x00000010


	//----- nvinfo : EIATTR_FRAME_SIZE
	.align		4
.L_13:
        /*0054*/ 	.byte	0x04, 0x11
        /*0056*/ 	.short	(.L_15 - .L_14)
	.align		4
.L_14:
        /*0058*/ 	.word	index@(fp8_dequant_weights_bf16)
        /*005c*/ 	.word	0x00000000


	//----- nvinfo : EIATTR_REGCOUNT
	.align		4
.L_15:
        /*0060*/ 	.byte	0x04, 0x2f
        /*0062*/ 	.short	(.L_17 - .L_16)
	.align		4
.L_16:
        /*0064*/ 	.word	index@(fp8_quantize_input_bf16)
        /*0068*/ 	.word	0x00000014


	//----- nvinfo : EIATTR_FRAME_SIZE
	.align		4
.L_17:
        /*006c*/ 	.byte	0x04, 0x11
        /*006e*/ 	.short	(.L_19 - .L_18)
	.align		4
.L_18:
        /*0070*/ 	.word	index@($__internal_1_$__cuda_sm3x_div_rn_noftz_f32_slowpath)
        /*0074*/ 	.word	0x00000000


	//----- nvinfo : EIATTR_FRAME_SIZE
	.align		4
.L_19:
        /*0078*/ 	.byte	0x04, 0x11
        /*007a*/ 	.short	(.L_21 - .L_20)
	.align		4
.L_20:
        /*007c*/ 	.word	index@($__internal_0_$__cuda_sm20_rcp_rn_f32_slowpath)
        /*0080*/ 	.word	0x00000000


	//----- nvinfo : EIATTR_FRAME_SIZE
	.align		4
.L_21:
        /*0084*/ 	.byte	0x04, 0x11
        /*0086*/ 	.short	(.L_23 - .L_22)
	.align		4
.L_22:
        /*0088*/ 	.word	index@(fp8_quantize_input_bf16)
        /*008c*/ 	.word	0x00000000


	//----- nvinfo : EIATTR_REGCOUNT
	.align		4
.L_23:
        /*0090*/ 	.byte	0x04, 0x2f
        /*0092*/ 	.short	(.L_25 - .L_24)
	.align		4
.L_24:
        /*0094*/ 	.word	index@(fp8_scaled_mm_bf16)
        /*0098*/ 	.word	0x0000001d


	//----- nvinfo : EIATTR_FRAME_SIZE
	.align		4
.L_25:
        /*009c*/ 	.byte	0x04, 0x11
        /*009e*/ 	.short	(.L_27 - .L_26)
	.align		4
.L_26:
        /*00a0*/ 	.word	index@(fp8_scaled_mm_bf16)
        /*00a4*/ 	.word	0x00000000


	//----- nvinfo : EIATTR_REGCOUNT
	.align		4
.L_27:
        /*00a8*/ 	.byte	0x04, 0x2f
        /*00aa*/ 	.short	(.L_29 - .L_28)
	.align		4
.L_28:
        /*00ac*/ 	.word	index@(fp8_scaled_mm_f32)
        /*00b0*/ 	.word	0x0000001d


	//----- nvinfo : EIATTR_FRAME_SIZE
	.align		4
.L_29:
        /*00b4*/ 	.byte	0x04, 0x11
        /*00b6*/ 	.short	(.L_31 - .L_30)
	.align		4
.L_30:
        /*00b8*/ 	.word	index@(fp8_scaled_mm_f32)
        /*00bc*/ 	.word	0x00000000


	//----- nvinfo : EIATTR_MIN_STACK_SIZE
	.align		4
.L_31:
        /*00c0*/ 	.byte	0x04, 0x12
        /*00c2*/ 	.short	(.L_33 - .L_32)
	.align		4
.L_32:
        /*00c4*/ 	.word	index@(fp8_scaled_mm_f32)
        /*00c8*/ 	.word	0x00000000


	//----- nvinfo : EIATTR_MIN_STACK_SIZE
	.align		4
.L_33:
        /*00cc*/ 	.byte	0x04, 0x12
        /*00ce*/ 	.short	(.L_35 - .L_34)
	.align		4
.L_34:
        /*00d0*/ 	.word	index@(fp8_scaled_mm_bf16)
        /*00d4*/ 	.word	0x00000000


	//----- nvinfo : EIATTR_MIN_STACK_SIZE
	.align		4
.L_35:
        /*00d8*/ 	.byte	0x04, 0x12
        /*00da*/ 	.short	(.L_37 - .L_36)
	.align		4
.L_36:
        /*00dc*/ 	.word	index@(fp8_quantize_input_bf16)
        /*00e0*/ 	.word	0x00000000


	//----- nvinfo : EIATTR_MIN_STACK_SIZE
	.align		4
.L_37:
        /*00e4*/ 	.byte	0x04, 0x12
        /*00e6*/ 	.short	(.L_39 - .L_38)
	.align		4
.L_38:
        /*00e8*/ 	.word	index@(fp8_dequant_weights_bf16)
        /*00ec*/ 	.word	0x00000000


	//----- nvinfo : EIATTR_MIN_STACK_SIZE
	.align		4
.L_39:
        /*00f0*/ 	.byte	0x04, 0x12
        /*00f2*/ 	.short	(.L_41 - .L_40)
	.align		4
.L_40:
        /*00f4*/ 	.word	index@(fp8_gemm_bf16_with_bias)
        /*00f8*/ 	.word	0x00000000


	//----- nvinfo : EIATTR_MIN_STACK_SIZE
	.align		4
.L_41:
        /*00fc*/ 	.byte	0x04, 0x12
        /*00fe*/ 	.short	(.L_43 - .L_42)
	.align		4
.L_42:
        /*0100*/ 	.word	index@(fp8_gemm_bf16_tiled)
        /*0104*/ 	.word	0x00000000


	//----- nvinfo : EIATTR_MIN_STACK_SIZE
	.align		4
.L_43:
        /*0108*/ 	.byte	0x04, 0x12
        /*010a*/ 	.short	(.L_45 - .L_44)
	.align		4
.L_44:
        /*010c*/ 	.word	index@(fp8_gemm_bf16_naive)
        /*0110*/ 	.word	0x00000000
.L_45:


//--------------------- .nv.compat                --------------------------
	.section	.nv.compat,"",@"SHT_CUDA_COMPAT_INFO"
	.align	4
        /*0000*/ 	.byte	0x02, 0x09, 0x00, 0x00, 0x02, 0x02, 0x02, 0x00, 0x02, 0x05, 0x05, 0x00, 0x03, 0x07, 0x01, 0x01
        /*0010*/ 	.byte	0x02, 0x03, 0x00, 0x00, 0x02, 0x06, 0x01, 0x00, 0x04, 0x0b, 0x08, 0x00, 0x01, 0x00, 0x00, 0x00
        /*0020*/ 	.byte	0x00, 0x00, 0x00, 0x00


//--------------------- .nv.info.fp8_scaled_mm_f32 --------------------------
	.section	.nv.info.fp8_scaled_mm_f32,"",@"SHT_CUDA_INFO"
	.sectionflags	@""
	.align	4


	//----- nvinfo : EIATTR_CUDA_API_VERSION
	.align		4
        /*0000*/ 	.byte	0x04, 0x37
        /*0002*/ 	.short	(.L_47 - .L_46)
.L_46:
        /*0004*/ 	.word	0x00000082


	//----- nvinfo : EIATTR_KPARAM_INFO
	.align		4
.L_47:
        /*0008*/ 	.byte	0x04, 0x17
        /*000a*/ 	.short	(.L_49 - .L_48)
.L_48:
        /*000c*/ 	.word	0x00000000
        /*0010*/ 	.short	0x0009
        /*0012*/ 	.short	0x0038
        /*0014*/ 	.byte	0x00, 0xf0, 0x11, 0x00


	//----- nvinfo : EIATTR_KPARAM_INFO
	.align		4
.L_49:
        /*0018*/ 	.byte	0x04, 0x17
        /*001a*/ 	.short	(.L_51 - .L_50)
.L_50:
        /*001c*/ 	.word	0x00000000
        /*0020*/ 	.short	0x0008
        /*0022*/ 	.short	0x0034
        /*0024*/ 	.byte	0x00, 0xf0, 0x11, 0x00


	//----- nvinfo : EIATTR_KPARAM_INFO
	.align		4
.L_51:
        /*0028*/ 	.byte	0x04, 0x17
        /*002a*/ 	.short	(.L_53 - .L_52)
.L_52:
        /*002c*/ 	.word	0x00000000
        /*0030*/ 	.short	0x0007
        /*0032*/ 	.short	0x0030
        /*0034*/ 	.byte	0x00, 0xf0, 0x11, 0x00


	//----- nvinfo : EIATTR_KPARAM_INFO
	.align		4
.L_53:
        /*0038*/ 	.byte	0x04, 0x17
        /*003a*/ 	.short	(.L_55 - .L_54)
.L_54:
        /*003c*/ 	.word	0x00000000
        /*0040*/ 	.short	0x0006
        /*0042*/ 	.short	0x002c
        /*0044*/ 	.byte	0x00, 0xf0, 0x11, 0x00


	//----- nvinfo : EIATTR_KPARAM_INFO
	.align		4
.L_55:
        /*0048*/ 	.byte	0x04, 0x17
        /*004a*/ 	.short	(.L_57 - .L_56)
.L_56:
        /*004c*/ 	.word	0x00000000
        /*0050*/ 	.short	0x0005
        /*0052*/ 	.short	0x0028
        /*0054*/ 	.byte	0x00, 0xf0, 0x11, 0x00


	//----- nvinfo : EIATTR_KPARAM_INFO
	.align		4
.L_57:
        /*0058*/ 	.byte	0x04, 0x17
        /*005a*/ 	.short	(.L_59 - .L_58)
.L_58:
        /*005c*/ 	.word	0x00000000
        /*0060*/ 	.short	0x0004
        /*0062*/ 	.short	0x0020
        /*0064*/ 	.byte	0x00, 0xf5, 0x21, 0x00


	//----- nvinfo : EIATTR_KPARAM_INFO
	.align		4
.L_59:
        /*0068*/ 	.byte	0x04, 0x17
        /*006a*/ 	.short	(.L_61 - .L_60)
.L_60:
        /*006c*/ 	.word	0x00000000
        /*0070*/ 	.short	0x0003
        /*0072*/ 	.short	0x0018
        /*0074*/ 	.byte	0x00, 0xf5, 0x21, 0x00


	//----- nvinfo : EIATTR_KPARAM_INFO
	.align		4
.L_61:
        /*0078*/ 	.byte	0x04, 0x17
        /*007a*/ 	.short	(.L_63 - .L_62)
.L_62:
        /*007c*/ 	.word	0x00000000
        /*0080*/ 	.short	0x0002
        /*0082*/ 	.short	0x0010
        /*0084*/ 	.byte	0x00, 0xf5, 0x21, 0x00


	//----- nvinfo : EIATTR_KPARAM_INFO
	.align		4
.L_63:
        /*0088*/ 	.byte	0x04, 0x17
        /*008a*/ 	.short	(.L_65 - .L_64)
.L_64:
        /*008c*/ 	.word	0x00000000
        /*0090*/ 	.short	0x0001
        /*0092*/ 	.short	0x0008
        /*0094*/ 	.byte	0x00, 0xf5, 0x21, 0x00


	//----- nvinfo : EIATTR_KPARAM_INFO
	.align		4
.L_65:
        /*0098*/ 	.byte	0x04, 0x17
        /*009a*/ 	.short	(.L_67 - .L_66)
.L_66:
        /*009c*/ 	.word	0x00000000
        /*00a0*/ 	.short	0x0000
        /*00a2*/ 	.short	0x0000
        /*00a4*/ 	.byte	0x00, 0xf5, 0x21, 0x00


	//----- nvinfo : EIATTR_SPARSE_MMA_MASK
	.align		4
.L_67:
        /*00a8*/ 	.byte	0x03, 0x50
        /*00aa*/ 	.short	0x0000


	//----- nvinfo : EIATTR_MAXREG_COUNT
	.align		4
        /*00ac*/ 	.byte	0x03, 0x1b
        /*00ae*/ 	.short	0x00ff


	//----- nvinfo : EIATTR_NUM_BARRIERS
	.align		4
        /*00b0*/ 	.byte	0x02, 0x4c
        /*00b2*/ 	.byte	0x01
	.zero		1


	//----- nvinfo : EIATTR_MERCURY_ISA_VERSION
	.align		4
        /*00b4*/ 	.byte	0x03, 0x5f
        /*00b6*/ 	.short	0x0101


	//----- nvinfo : EIATTR_VRC_CTA_INIT_COUNT
	.align		4
        /*00b8*/ 	.byte	0x02, 0x4a
	.zero		1
	.zero		1


	//----- nvinfo : EIATTR_EXIT_INSTR_OFFSETS
	.align		4
        /*00bc*/ 	.byte	0x04, 0x1c
        /*00be*/ 	.short	(.L_69 - .L_68)


	//   ....[0]....
.L_68:
        /*00c0*/ 	.word	0x00000cb0


	//   ....[1]....
        /*00c4*/ 	.word	0x00000d00


	//----- nvinfo : EIATTR_CRS_STACK_SIZE
	.align		4
.L_69:
        /*00c8*/ 	.byte	0x04, 0x1e
        /*00ca*/ 	.short	(.L_71 - .L_70)
.L_70:
        /*00cc*/ 	.word	0x00000000


	//----- nvinfo : EIATTR_CBANK_PARAM_SIZE
	.align		4
.L_71:
        /*00d0*/ 	.byte	0x03, 0x19
        /*00d2*/ 	.short	0x003c


	//----- nvinfo : EIATTR_PARAM_CBANK
	.align		4
        /*00d4*/ 	.byte	0x04, 0x0a
        /*00d6*/ 	.short	(.L_73 - .L_72)
	.align		4
.L_72:
        /*00d8*/ 	.word	index@(.nv.constant0.fp8_scaled_mm_f32)
        /*00dc*/ 	.short	0x0380
        /*00de*/ 	.short	0x003c


	//----- nvinfo : EIATTR_SW_WAR
	.align		4
.L_73:
        /*00e0*/ 	.byte	0x04, 0x36
        /*00e2*/ 	.short	(.L_75 - .L_74)
.L_74:
        /*00e4*/ 	.word	0x00000008
.L_75:


//--------------------- .nv.info.fp8_scaled_mm_bf16 --------------------------
	.section	.nv.info.fp8_scaled_mm_bf16,"",@"SHT_CUDA_INFO"
	.sectionflags	@""
	.align	4


	//----- nvinfo : EIATTR_CUDA_API_VERSION
	.align		4
        /*0000*/ 	.byte	0x04, 0x37
        /*0002*/ 	.short	(.L_77 - .L_76)
.L_76:
        /*0004*/ 	.word	0x00000082


	//----- nvinfo : EIATTR_KPARAM_INFO
	.align		4
.L_77:
        /*0008*/ 	.byte	0x04, 0x17
        /*000a*/ 	.short	(.L_79 - .L_78)
.L_78:
        /*000c*/ 	.word	0x00000000
        /*0010*/ 	.short	0x000b
        /*0012*/ 	.short	0x0044
        /*0014*/ 	.byte	0x00, 0xf0, 0x11, 0x00


	//----- nvinfo : EIATTR_KPARAM_INFO
	.align		4
.L_79:
        /*0018*/ 	.byte	0x04, 0x17
        /*001a*/ 	.short	(.L_81 - .L_80)
.L_80:
        /*001c*/ 	.word	0x00000000
        /*0020*/ 	.short	0x000a
        /*0022*/ 	.short	0x0040
        /*0024*/ 	.byte	0x00, 0xf0, 0x11, 0x00


	//----- nvinfo : EIATTR_KPARAM_INFO
	.align		4
.L_81:
        /*0028*/ 	.byte	0x04, 0x17
        /*002a*/ 	.short	(.L_83 - .L_82)
.L_82:
        /*002c*/ 	.word	0x00000000
        /*0030*/ 	.short	0x0009
        /*0032*/ 	.short	0x003c
        /*0034*/ 	.byte	0x00, 0xf0, 0x11, 0x00


	//----- nvinfo : EIATTR_KPARAM_INFO
	.align		4
.L_83:
        /*0038*/ 	.byte	0x04, 0x17
        /*003a*/ 	.short	(.L_85 - .L_84)
.L_84:
        /*003c*/ 	.word	0x00000000
        /*0040*/ 	.short	0x0008
        /*0042*/ 	.short	0x0038
        /*0044*/ 	.byte	0x00, 0xf0, 0x11, 0x00


	//----- nvinfo : EIATTR_KPARAM_INFO
	.align		4
.L_85:
        /*0048*/ 	.byte	0x04, 0x17
        /*004a*/ 	.short	(.L_87 - .L_86)
.L_86:
        /*004c*/ 	.word	0x00000000
        /*0050*/ 	.short	0x0007
        /*0052*/ 	.short	0x0034
        /*0054*/ 	.byte	0x00, 0xf0, 0x11, 0x00


	//----- nvinfo : EIATTR_KPARAM_INFO
	.align		4
.L_87:
        /*0058*/ 	.byte	0x04, 0x17
        /*005a*/ 	.short	(.L_89 - .L_88)
.L_88:
        /*005c*/ 	.word	0x00000000
        /*0060*/ 	.short	0x0006
        /*0062*/ 	.short	0x0030
        /*0064*/ 	.byte	0x00, 0xf0, 0x11, 0x00


	//----- nvinfo : EIATTR_KPARAM_INFO
	.align		4
.L_89:
        /*0068*/ 	.byte	0x04, 0x17
        /*006a*/ 	.short	(.L_91 - .L_90)
.L_90:
        /*006c*/ 	.word	0x00000000
        /*0070*/ 	.short	0x0005
        /*0072*/ 	.short	0x0028
        /*0074*/ 	.byte	0x00, 0xf5, 0x21, 0x00


	//----- nvinfo : EIATTR_KPARAM_INFO
	.align		4
.L_91:
        /*0078*/ 	.byte	0x04, 0x17
        /*007a*/ 	.short	(.L_93 - .L_92)
.L_92:
        /*007c*/ 	.word	0x00000000
        /*0080*/ 	.short	0x0004
        /*0082*/ 	.short	0x0020
        /*0084*/ 	.byte	0x00, 0xf5, 0x21, 0x00


	//----- nvinfo : EIATTR_KPARAM_INFO
	.align		4
.L_93:
        /*0088*/ 	.byte	0x04, 0x17
        /*008a*/ 	.short	(.L_95 - .L_94)
.L_94:
        /*008c*/ 	.word	0x00000000
        /*0090*/ 	.short	0x0003
        /*0092*/ 	.short	0x0018
        /*0094*/ 	.byte	0x00, 0xf5, 0x21, 0x00


	//----- nvinfo : EIATTR_KPARAM_INFO
	.align		4
.L_95:
        /*0098*/ 	.byte	0x04, 0x17
        /*009a*/ 	.short	(.L_97 - .L_96)
.L_96:
        /*009c*/ 	.word	0x00000000
        /*00a0*/ 	.short	0x0002
        /*00a2*/ 	.short	0x0010
        /*00a4*/ 	.byte	0x00, 0xf5, 0x21, 0x00


	//----- nvinfo : EIATTR_KPARAM_INFO
	.align		4
.L_97:
        /*00a8*/ 	.byte	0x04, 0x17
        /*00aa*/ 	.short	(.L_99 - .L_98)
.L_98:
        /*00ac*/ 	.word	0x00000000
        /*00b0*/ 	.short	0x0001
        /*00b2*/ 	.short	0x0008
        /*00b4*/ 	.byte	0x00, 0xf5, 0x21, 0x00


	//----- nvinfo : EIATTR_KPARAM_INFO
	.align		4
.L_99:
        /*00b8*/ 	.byte	0x04, 0x17
        /*00ba*/ 	.short	(.L_101 - .L_100)
.L_100:
        /*00bc*/ 	.word	0x00000000
        /*00c0*/ 	.short	0x0000
        /*00c2*/ 	.short	0x0000
        /*00c4*/ 	.byte	0x00, 0xf5, 0x21, 0x00


	//----- nvinfo : EIATTR_SPARSE_MMA_MASK
	.align		4
.L_101:
        /*00c8*/ 	.byte	0x03, 0x50
        /*00ca*/ 	.short	0x0000


	//----- nvinfo : EIATTR_MAXREG_COUNT
	.align		4
        /*00cc*/ 	.byte	0x03, 0x1b
        /*00ce*/ 	.short	0x00ff


	//----- nvinfo : EIATTR_NUM_BARRIERS
	.align		4
        /*00d0*/ 	.byte	0x02, 0x4c
        /*00d2*/ 	.byte	0x01
	.zero		1


	//----- nvinfo : EIATTR_MERCURY_ISA_VERSION
	.align		4
        /*00d4*/ 	.byte	0x03, 0x5f
        /*00d6*/ 	.short	0x0101


	//----- nvinfo : EIATTR_VRC_CTA_INIT_COUNT
	.align		4
        /*00d8*/ 	.byte	0x02, 0x4a
	.zero		1
	.zero		1


	//----- nvinfo : EIATTR_EXIT_INSTR_OFFSETS
	.align		4
        /*00dc*/ 	.byte	0x04, 0x1c
        /*00de*/ 	.short	(.L_103 - .L_102)


	//   ....[0]....
.L_102:
        /*00e0*/ 	.word	0x00000ce0


	//   ....[1]....
        /*00e4*/ 	.word	0x00000df0


	//----- nvinfo : EIATTR_CRS_STACK_SIZE
	.align		4
.L_103:
        /*00e8*/ 	.byte	0x04, 0x1e
        /*00ea*/ 	.short	(.L_105 - .L_104)
.L_104:
        /*00ec*/ 	.word	0x00000000


	//----- nvinfo : EIATTR_CBANK_PARAM_SIZE
	.align		4
.L_105:
        /*00f0*/ 	.byte	0x03, 0x19
        /*00f2*/ 	.short	0x0048


	//----- nvinfo : EIATTR_PARAM_CBANK
	.align		4
        /*00f4*/ 	.byte	0x04, 0x0a
        /*00f6*/ 	.short	(.L_107 - .L_106)
	.align		4
.L_106:
        /*00f8*/ 	.word	index@(.nv.constant0.fp8_scaled_mm_bf16)
        /*00fc*/ 	.short	0x0380
        /*00fe*/ 	.short	0x0048


	//----- nvinfo : EIATTR_SW_WAR
	.align		4
.L_107:
        /*0100*/ 	.byte	0x04, 0x36
        /*0102*/ 	.short	(.L_109 - .L_108)
.L_108:
        /*0104*/ 	.word	0x00000008
.L_109:


//--------------------- .nv.info.fp8_quantize_input_bf16 --------------------------
	.section	.nv.info.fp8_quantize_input_bf16,"",@"SHT_CUDA_INFO"
	.sectionflags	@""
	.align	4


	//----- nvinfo : EIATTR_CUDA_API_VERSION
	.align		4
        /*0000*/ 	.byte	0x04, 0x37
        /*0002*/ 	.short	(.L_111 - .L_110)
.L_110:
        /*0004*/ 	.word	0x00000082


	//----- nvinfo : EIATTR_KPARAM_INFO
	.align		4
.L_111:
        /*0008*/ 	.byte	0x04, 0x17
        /*000a*/ 	.short	(.L_113 - .L_112)
.L_112:
        /*000c*/ 	.word	0x00000000
        /*0010*/ 	.short	0x0004
        /*0012*/ 	.short	0x001c
        /*0014*/ 	.byte	0x00, 0xf0, 0x11, 0x00


	//----- nvinfo : EIATTR_KPARAM_INFO
	.align		4
.L_113:
        /*0018*/ 	.byte	0x04, 0x17
        /*001a*/ 	.short	(.L_115 - .L_114)
.L_114:
        /*001c*/ 	.word	0x00000000
        /*0020*/ 	.short	0x0003
        /*0022*/ 	.short	0x0018
        /*0024*/ 	.byte	0x00, 0xf0, 0x11, 0x00


	//----- nvinfo : EIATTR_KPARAM_INFO
	.align		4
.L_115:
        /*0028*/ 	.byte	0x04, 0x17
        /*002a*/ 	.short	(.L_117 - .L_116)
.L_116:
        /*002c*/ 	.word	0x00000000
        /*0030*/ 	.short	0x0002
        /*0032*/ 	.short	0x0010
        /*0034*/ 	.byte	0x00, 0xf5, 0x21, 0x00


	//----- nvinfo : EIATTR_KPARAM_INFO
	.align		4
.L_117:
        /*0038*/ 	.byte	0x04, 0x17
        /*003a*/ 	.short	(.L_119 - .L_118)
.L_118:
        /*003c*/ 	.word	0x00000000
        /*0040*/ 	.short	0x0001
        /*0042*/ 	.short	0x0008
        /*0044*/ 	.byte	0x00, 0xf5, 0x21, 0x00


	//----- nvinfo : EIATTR_KPARAM_INFO
	.align		4
.L_119:
        /*0048*/ 	.byte	0x04, 0x17
        /*004a*/ 	.short	(.L_121 - .L_120)
.L_120:
        /*004c*/ 	.word	0x00000000
        /*0050*/ 	.short	0x0000
        /*0052*/ 	.short	0x0000
        /*0054*/ 	.byte	0x00, 0xf5, 0x21, 0x00


	//----- nvinfo : EIATTR_SPARSE_MMA_MASK
	.align		4
.L_121:
        /*0058*/ 	.byte	0x03, 0x50
        /*005a*/ 	.short	0x0000


	//----- nvinfo : EIATTR_MAXREG_COUNT
	.align		4
        /*005c*/ 	.byte	0x03, 0x1b
        /*005e*/ 	.short	0x00ff


	//----- nvinfo : EIATTR_NUM_BARRIERS
	.align		4
        /*0060*/ 	.byte	0x02, 0x4c
        /*0062*/ 	.byte	0x01
	.zero		1


	//----- nvinfo : EIATTR_MERCURY_ISA_VERSION
	.align		4
        /*0064*/ 	.byte	0x03, 0x5f
        /*0066*/ 	.short	0x0101


	//----- nvinfo : EIATTR_COOP_GROUP_MASK_REGIDS
	.align		4
        /*0068*/ 	.byte	0x04, 0x29
        /*006a*/ 	.short	(.L_123 - .L_122)


	//   ....[0]....
.L_122:
        /*006c*/ 	.word	0xffffffff


	//   ....[1]....
        /*0070*/ 	.word	0xffffffff


	//   ....[2]....
        /*0074*/ 	.word	0xffffffff


	//   ....[3]....
        /*0078*/ 	.word	0xffffffff


	//   ....[4]....
        /*007c*/ 	.word	0xffffffff


	//   ....[5]....
        /*0080*/ 	.word	0xffffffff


	//   ....[6]....
        /*0084*/ 	.word	0xffffffff


	//   ....[7]....
        /*0088*/ 	.word	0xffffffff


	//   ....[8]....
        /*008c*/ 	.word	0xffffffff


	//   ....[9]....
        /*0090*/ 	.word	0xffffffff


	//   ....[10]....
        /*0094*/ 	.word	0x0500000c


	//   ....[11]....
        /*0098*/ 	.word	0x0500000c


	//   ....[12]....
        /*009c*/ 	.word	0x0500000c


	//   ....[13]....
        /*00a0*/ 	.word	0x0500000c


	//   ....[14]....
        /*00a4*/ 	.word	0x0500000c


	//----- nvinfo : EIATTR_COOP_GROUP_INSTR_OFFSETS
	.align		4
.L_123:
        /*00a8*/ 	.byte	0x04, 0x28
        /*00aa*/ 	.short	(.L_125 - .L_124)


	//   ....[0]....
.L_124:
        /*00ac*/ 	.word	0x000001a0


	//   ....[1]....
        /*00b0*/ 	.word	0x00000200


	//   ....[2]....
        /*00b4*/ 	.word	0x00000260


	//   ....[3]....
        /*00b8*/ 	.word	0x00000280


	//   ....[4]....
        /*00bc*/ 	.word	0x000002a0


	//   ....[5]....
        /*00c0*/ 	.word	0x000003c0


	//   ....[6]....
        /*00c4*/ 	.word	0x000003e0


	//   ....[7]....
        /*00c8*/ 	.word	0x00000400


	//   ....[8]....
        /*00cc*/ 	.word	0x00000420


	//   ....[9]....
        /*00d0*/ 	.word	0x00000440


	//   ....[10]....
        /*00d4*/ 	.word	0x000008f0


	//   ....[11]....
        /*00d8*/ 	.word	0x00000960


	//   ....[12]....
        /*00dc*/ 	.word	0x000009d0


	//   ....[13]....
        /*00e0*/ 	.word	0x00000a40


	//   ....[14]....
        /*00e4*/ 	.word	0x00000ab0


	//----- nvinfo : EIATTR_VRC_CTA_INIT_COUNT
	.align		4
.L_125:
        /*00e8*/ 	.byte	0x02, 0x4a
	.zero		1
	.zero		1


	//----- nvinfo : EIATTR_EXIT_INSTR_OFFSETS
	.align		4
        /*00ec*/ 	.byte	0x04, 0x1c
        /*00ee*/ 	.short	(.L_127 - .L_126)


	//   ....[0]....
.L_126:
        /*00f0*/ 	.word	0x00000040


	//   ....[1]....
        /*00f4*/ 	.word	0x000006b0


	//   ....[2]....
        /*00f8*/ 	.word	0x000008a0


	//----- nvinfo : EIATTR_CRS_STACK_SIZE
	.align		4
.L_127:
        /*00fc*/ 	.byte	0x04, 0x1e
        /*00fe*/ 	.short	(.L_129 - .L_128)
.L_128:
        /*0100*/ 	.word	0x00000000


	//----- nvinfo : EIATTR_CBANK_PARAM_SIZE
	.align		4
.L_129:
        /*0104*/ 	.byte	0x03, 0x19
        /*0106*/ 	.short	0x0020


	//----- nvinfo : EIATTR_PARAM_CBANK
	.align		4
        /*0108*/ 	.byte	0x04, 0x0a
        /*010a*/ 	.short	(.L_131 - .L_130)
	.align		4
.L_130:
        /*010c*/ 	.word	index@(.nv.constant0.fp8_quantize_input_bf16)
        /*0110*/ 	.short	0x0380
        /*0112*/ 	.short	0x0020


	//----- nvinfo : EIATTR_SW_WAR
	.align		4
.L_131:
        /*0114*/ 	.byte	0x04, 0x36
        /*0116*/ 	.short	(.L_133 - .L_132)
.L_132:
        /*0118*/ 	.word	0x00000008
.L_133:


//--------------------- .nv.info.fp8_dequant_weights_bf16 --------------------------
	.section	.nv.info.fp8_dequant_weights_bf16,"",@"SHT_CUDA_INFO"
	.sectionflags	@""
	.align	4


	//----- nvinfo : EIATTR_CUDA_API_VERSION
	.align		4
        /*0000*/ 	.byte	0x04, 0x37
        /*0002*/ 	.short	(.L_135 - .L_134)
.L_134:
        /*0004*/ 	.word	0x00000082


	//----- nvinfo : EIATTR_KPARAM_INFO
	.align		4
.L_135:
        /*0008*/ 	.byte	0x04, 0x17
        /*000a*/ 	.short	(.L_137 - .L_136)
.L_136:
        /*000c*/ 	.word	0x00000000
        /*0010*/ 	.short	0x0005
        /*0012*/ 	.short	0x0020
        /*0014*/ 	.byte	0x00, 0xf0, 0x05, 0x00


	//----- nvinfo : EIATTR_KPARAM_INFO
	.align		4
.L_137:
        /*0018*/ 	.byte	0x04, 0x17
        /*001a*/ 	.short	(.L_139 - .L_138)
.L_138:
        /*001c*/ 	.word	0x00000000
        /*0020*/ 	.short	0x0004
        /*0022*/ 	.short	0x001c
        /*0024*/ 	.byte	0x00, 0xf0, 0x11, 0x00


	//----- nvinfo : EIATTR_KPARAM_INFO
	.align		4
.L_139:
        /*0028*/ 	.byte	0x04, 0x17
        /*002a*/ 	.short	(.L_141 - .L_140)
.L_140:
        /*002c*/ 	.word	0x00000000
        /*0030*/ 	.short	0x0003
        /*0032*/ 	.short	0x0018
        /*0034*/ 	.byte	0x00, 0xf0, 0x11, 0x00


	//----- nvinfo : EIATTR_KPARAM_INFO
	.align		4
.L_141:
        /*0038*/ 	.byte	0x04, 0x17
        /*003a*/ 	.short	(.L_143 - .L_142)
.L_142:
        /*003c*/ 	.word	0x00000000
        /*0040*/ 	.short	0x0002
        /*0042*/ 	.short	0x0010
        /*0044*/ 	.byte	0x00, 0xf5, 0x21, 0x00


	//----- nvinfo : EIATTR_KPARAM_INFO
	.align		4
.L_143:
        /*0048*/ 	.byte	0x04, 0x17
        /*004a*/ 	.short	(.L_145 - .L_144)
.L_144:
        /*004c*/ 	.word	0x00000000
        /*0050*/ 	.short	0x0001
        /*0052*/ 	.short	0x0008
        /*0054*/ 	.byte	0x00, 0xf5, 0x21, 0x00


	//----- nvinfo : EIATTR_KPARAM_INFO
	.align		4
.L_145:
        /*0058*/ 	.byte	0x04, 0x17
        /*005a*/ 	.short	(.L_147 - .L_146)
.L_146:
        /*005c*/ 	.word	0x00000000
        /*0060*/ 	.short	0x0000
        /*0062*/ 	.short	0x0000
        /*0064*/ 	.byte	0x00, 0xf5, 0x21, 0x00


	//----- nvinfo : EIATTR_SPARSE_MMA_MASK
	.align		4
.L_147:
        /*0068*/ 	.byte	0x03, 0x50
        /*006a*/ 	.short	0x0000


	//----- nvinfo : EIATTR_MAXREG_COUNT
	.align		4
        /*006c*/ 	.byte	0x03, 0x1b
        /*006e*/ 	.short	0x00ff


	//----- nvinfo : EIATTR_MERCURY_ISA_VERSION
	.align		4
        /*0070*/ 	.byte	0x03, 0x5f
        /*0072*/ 	.short	0x0101


	//----- nvinfo : EIATTR_VRC_CTA_INIT_COUNT
	.align		4
        /*0074*/ 	.byte	0x02, 0x4a
	.zero		1
	.zero		1


	//----- nvinfo : EIATTR_EXIT_INSTR_OFFSETS
	.align		4
        /*0078*/ 	.byte	0x04, 0x1c
        /*007a*/ 	.short	(.L_149 - .L_148)


	//   ....[0]....
.L_148:
        /*007c*/ 	.word	0x00000090


	//   ....[1]....
        /*0080*/ 	.word	0x000001f0


	//----- nvinfo : EIATTR_CBANK_PARAM_SIZE
	.align		4
.L_149:
        /*0084*/ 	.byte	0x03, 0x19
        /*0086*/ 	.short	0x0021


	//----- nvinfo : EIATTR_PARAM_CBANK
	.align		4
        /*0088*/ 	.byte	0x04, 0x0a
        /*008a*/ 	.short	(.L_151 - .L_150)
	.align		4
.L_150:
        /*008c*/ 	.word	index@(.nv.constant0.fp8_dequant_weights_bf16)
        /*0090*/ 	.short	0x0380
        /*0092*/ 	.short	0x0021


	//----- nvinfo : EIATTR_SW_WAR
	.align		4
.L_151:
        /*0094*/ 	.byte	0x04, 0x36
        /*0096*/ 	.short	(.L_153 - .L_152)
.L_152:
        /*0098*/ 	.word	0x00000008
.L_153:


//--------------------- .nv.info.fp8_gemm_bf16_with_bias --------------------------
	.section	.nv.info.fp8_gemm_bf16_with_bias,"",@"SHT_CUDA_INFO"
	.sectionflags	@""
	.align	4


	//----- nvinfo : EIATTR_CUDA_API_VERSION
	.align		4
        /*0000*/ 	.byte	0x04, 0x37
        /*0002*/ 	.short	(.L_155 - .L_154)
.L_154:
        /*0004*/ 	.word	0x00000082


	//----- nvinfo : EIATTR_KPARAM_INFO
	.align		4
.L_155:
        /*0008*/ 	.byte	0x04, 0x17
        /*000a*/ 	.short	(.L_157 - .L_156)
.L_156:
        /*000c*/ 	.word	0x00000000
        /*0010*/ 	.short	0x0009
        /*0012*/ 	.short	0x0035
        /*0014*/ 	.byte	0x00, 0xf0, 0x05, 0x00


	//----- nvinfo : EIATTR_KPARAM_INFO
	.align		4
.L_157:
        /*0018*/ 	.byte	0x04, 0x17
        /*001a*/ 	.short	(.L_159 - .L_158)
.L_158:
        /*001c*/ 	.word	0x00000000
        /*0020*/ 	.short	0x0008
        /*0022*/ 	.short	0x0034
        /*0024*/ 	.byte	0x00, 0xf0, 0x05, 0x00


	//----- nvinfo : EIATTR_KPARAM_INFO
	.align		4
.L_159:
        /*0028*/ 	.byte	0x04, 0x17
        /*002a*/ 	.short	(.L_161 - .L_160)
.L_160:
        /*002c*/ 	.word	0x00000000
        /*0030*/ 	.short	0x0007
        /*0032*/ 	.short	0x0030
        /*0034*/ 	.byte	0x00, 0xf0, 0x11, 0x00


	//----- nvinfo : EIATTR_KPARAM_INFO
	.align		4
.L_161:
        /*0038*/ 	.byte	0x04, 0x17
        /*003a*/ 	.short	(.L_163 - .L_162)
.L_162:
        /*003c*/ 	.word	0x00000000
        /*0040*/ 	.short	0x0006
        /*0042*/ 	.short	0x002c
        /*0044*/ 	.byte	0x00, 0xf0, 0x11, 0x00


	//----- nvinfo : EIATTR_KPARAM_INFO
	.align		4
.L_163:
        /*0048*/ 	.byte	0x04, 0x17
        /*004a*/ 	.short	(.L_165 - .L_164)
.L_164:
        /*004c*/ 	.word	0x00000000
        /*0050*/ 	.short	0x0005
        /*0052*/ 	.short	0x0028
        /*0054*/ 	.byte	0x00, 0xf0, 0x11, 0x00


	//----- nvinfo : EIATTR_KPARAM_INFO
	.align		4
.L_165:
        /*0058*/ 	.byte	0x04, 0x17
        /*005a*/ 	.short	(.L_167 - .L_166)
.L_166:
        /*005c*/ 	.word	0x00000000
        /*0060*/ 	.short	0x0004
        /*0062*/ 	.short	0x0020
        /*0064*/ 	.byte	0x00, 0xf5, 0x21, 0x00


	//----- nvinfo : EIATTR_KPARAM_INFO
	.align		4
.L_167:
        /*0068*/ 	.byte	0x04, 0x17
        /*006a*/ 	.short	(.L_169 - .L_168)
.L_168:
        /*006c*/ 	.word	0x00000000
        /*0070*/ 	.short	0x0003
        /*0072*/ 	.short	0x0018
        /*0074*/ 	.byte	0x00, 0xf5, 0x21, 0x00


	//----- nvinfo : EIATTR_KPARAM_INFO
	.align		4
.L_169:
        /*0078*/ 	.byte	0x04, 0x17
        /*007a*/ 	.short	(.L_171 - .L_170)
.L_170:
        /*007c*/ 	.word	0x00000000
        /*0080*/ 	.short	0x0002
        /*0082*/ 	.short	0x0010
        /*0084*/ 	.byte	0x00, 0xf5, 0x21, 0x00


	//----- nvinfo : EIATTR_KPARAM_INFO
	.align		4
.L_171:
        /*0088*/ 	.byte	0x04, 0x17
        /*008a*/ 	.short	(.L_173 - .L_172)
.L_172:
        /*008c*/ 	.word	0x00000000
        /*0090*/ 	.short	0x0001
        /*0092*/ 	.short	0x0008
        /*0094*/ 	.byte	0x00, 0xf5, 0x21, 0x00


	//----- nvinfo : EIATTR_KPARAM_INFO
	.align		4
.L_173:
        /*0098*/ 	.byte	0x04, 0x17
        /*009a*/ 	.short	(.L_175 - .L_174)
.L_174:
        /*009c*/ 	.word	0x00000000
        /*00a0*/ 	.short	0x0000
        /*00a2*/ 	.short	0x0000
        /*00a4*/ 	.byte	0x00, 0xf5, 0x21, 0x00


	//----- nvinfo : EIATTR_SPARSE_MMA_MASK
	.align		4
.L_175:
        /*00a8*/ 	.byte	0x03, 0x50
        /*00aa*/ 	.short	0x0000


	//----- nvinfo : EIATTR_MAXREG_COUNT
	.align		4
        /*00ac*/ 	.byte	0x03, 0x1b
        /*00ae*/ 	.short	0x00ff


	//----- nvinfo : EIATTR_NUM_BARRIERS
	.align		4
        /*00b0*/ 	.byte	0x02, 0x4c
        /*00b2*/ 	.byte	0x01
	.zero		1


	//----- nvinfo : EIATTR_MERCURY_ISA_VERSION
	.align		4
        /*00b4*/ 	.byte	0x03, 0x5f
        /*00b6*/ 	.short	0x0101


	//----- nvinfo : EIATTR_VRC_CTA_INIT_COUNT
	.align		4
        /*00b8*/ 	.byte	0x02, 0x4a
	.zero		1
	.zero		1


	//----- nvinfo : EIATTR_EXIT_INSTR_OFFSETS
	.align		4
        /*00bc*/ 	.byte	0x04, 0x1c
        /*00be*/ 	.short	(.L_177 - .L_176)


	//   ....[0]....
.L_176:
        /*00c0*/ 	.word	0x00001010


	//   ....[1]....
        /*00c4*/ 	.word	0x00001120


	//----- nvinfo : EIATTR_CRS_STACK_SIZE
	.align		4
.L_177:
        /*00c8*/ 	.byte	0x04, 0x1e
        /*00ca*/ 	.short	(.L_179 - .L_178)
.L_178:
        /*00cc*/ 	.word	0x00000000


	//----- nvinfo : EIATTR_CBANK_PARAM_SIZE
	.align		4
.L_179:
        /*00d0*/ 	.byte	0x03, 0x19
        /*00d2*/ 	.short	0x0036


	//----- nvinfo : EIATTR_PARAM_CBANK
	.align		4
        /*00d4*/ 	.byte	0x04, 0x0a
        /*00d6*/ 	.short	(.L_181 - .L_180)
	.align		4
.L_180:
        /*00d8*/ 	.word	index@(.nv.constant0.fp8_gemm_bf16_with_bias)
        /*00dc*/ 	.short	0x0380
        /*00de*/ 	.short	0x0036


	//----- nvinfo : EIATTR_SW_WAR
	.align		4
.L_181:
        /*00e0*/ 	.byte	0x04, 0x36
        /*00e2*/ 	.short	(.L_183 - .L_182)
.L_182:
        /*00e4*/ 	.word	0x00000008
.L_183:


//--------------------- .nv.info.fp8_gemm_bf16_tiled --------------------------
	.section	.nv.info.fp8_gemm_bf16_tiled,"",@"SHT_CUDA_INFO"
	.sectionflags	@""
	.align	4


	//----- nvinfo : EIATTR_CUDA_API_VERSION
	.align		4
        /*0000*/ 	.byte	0x04, 0x37
        /*0002*/ 	.short	(.L_185 - .L_184)
.L_184:
        /*0004*/ 	.word	0x00000082


	//----- nvinfo : EIATTR_KPARAM_INFO
	.align		4
.L_185:
        /*0008*/ 	.byte	0x04, 0x17
        /*000a*/ 	.short	(.L_187 - .L_186)
.L_186:
        /*000c*/ 	.word	0x00000000
        /*0010*/ 	.short	0x0007
        /*0012*/ 	.short	0x002c
        /*0014*/ 	.byte	0x00, 0xf0, 0x05, 0x00


	//----- nvinfo : EIATTR_KPARAM_INFO
	.align		4
.L_187:
        /*0018*/ 	.byte	0x04, 0x17
        /*001a*/ 	.short	(.L_189 - .L_188)
.L_188:
        /*001c*/ 	.word	0x00000000
        /*0020*/ 	.short	0x0006
        /*0022*/ 	.short	0x0028
        /*0024*/ 	.byte	0x00, 0xf0, 0x11, 0x00


	//----- nvinfo : EIATTR_KPARAM_INFO
	.align		4
.L_189:
        /*0028*/ 	.byte	0x04, 0x17
        /*002a*/ 	.short	(.L_191 - .L_190)
.L_190:
        /*002c*/ 	.word	0x00000000
        /*0030*/ 	.short	0x0005
        /*0032*/ 	.short	0x0024
        /*0034*/ 	.byte	0x00, 0xf0, 0x11, 0x00


	//----- nvinfo : EIATTR_KPARAM_INFO
	.align		4
.L_191:
        /*0038*/ 	.byte	0x04, 0x17
        /*003a*/ 	.short	(.L_193 - .L_192)
.L_192:
        /*003c*/ 	.word	0x00000000
        /*0040*/ 	.short	0x0004
        /*0042*/ 	.short	0x0020
        /*0044*/ 	.byte	0x00, 0xf0, 0x11, 0x00


	//----- nvinfo : EIATTR_KPARAM_INFO
	.align		4
.L_193:
        /*0048*/ 	.byte	0x04, 0x17
        /*004a*/ 	.short	(.L_195 - .L_194)
.L_194:
        /*004c*/ 	.word	0x00000000
        /*0050*/ 	.short	0x0003
        /*0052*/ 	.short	0x0018
        /*0054*/ 	.byte	0x00, 0xf5, 0x21, 0x00


	//----- nvinfo : EIATTR_KPARAM_INFO
	.align		4
.L_195:
        /*0058*/ 	.byte	0x04, 0x17
        /*005a*/ 	.short	(.L_197 - .L_196)
.L_196:
        /*005c*/ 	.word	0x00000000
        /*0060*/ 	.short	0x0002
        /*0062*/ 	.short	0x0010
        /*0064*/ 	.byte	0x00, 0xf5, 0x21, 0x00


	//----- nvinfo : EIATTR_KPARAM_INFO
	.align		4
.L_197:
        /*0068*/ 	.byte	0x04, 0x17
        /*006a*/ 	.short	(.L_199 - .L_198)
.L_198:
        /*006c*/ 	.word	0x00000000
        /*0070*/ 	.short	0x0001
        /*0072*/ 	.short	0x0008
        /*0074*/ 	.byte	0x00, 0xf5, 0x21, 0x00


	//----- nvinfo : EIATTR_KPARAM_INFO
	.align		4
.L_199:
        /*0078*/ 	.byte	0x04, 0x17
        /*007a*/ 	.short	(.L_201 - .L_200)
.L_200:
        /*007c*/ 	.word	0x00000000
        /*0080*/ 	.short	0x0000
        /*0082*/ 	.short	0x0000
        /*0084*/ 	.byte	0x00, 0xf5, 0x21, 0x00


	//----- nvinfo : EIATTR_SPARSE_MMA_MASK
	.align		4
.L_201:
        /*0088*/ 	.byte	0x03, 0x50
        /*008a*/ 	.short	0x0000


	//----- nvinfo : EIATTR_MAXREG_COUNT
	.align		4
        /*008c*/ 	.byte	0x03, 0x1b
        /*008e*/ 	.short	0x00ff


	//----- nvinfo : EIATTR_NUM_BARRIERS
	.align		4
        /*0090*/ 	.byte	0x02, 0x4c
        /*0092*/ 	.byte	0x01
	.zero		1


	//----- nvinfo : EIATTR_MERCURY_ISA_VERSION
	.align		4
        /*0094*/ 	.byte	0x03, 0x5f
        /*0096*/ 	.short	0x0101


	//----- nvinfo : EIATTR_VRC_CTA_INIT_COUNT
	.align		4
        /*0098*/ 	.byte	0x02, 0x4a
	.zero		1
	.zero		1


	//----- nvinfo : EIATTR_EXIT_INSTR_OFFSETS
	.align		4
        /*009c*/ 	.byte	0x04, 0x1c
        /*009e*/ 	.short	(.L_203 - .L_202)


	//   ....[0]....
.L_202:
        /*00a0*/ 	.word	0x00000fd0


	//   ....[1]....
        /*00a4*/ 	.word	0x00001030


	//----- nvinfo : EIATTR_CRS_STACK_SIZE
	.align		4
.L_203:
        /*00a8*/ 	.byte	0x04, 0x1e
        /*00aa*/ 	.short	(.L_205 - .L_204)
.L_204:
        /*00ac*/ 	.word	0x00000000


	//----- nvinfo : EIATTR_CBANK_PARAM_SIZE
	.align		4
.L_205:
        /*00b0*/ 	.byte	0x03, 0x19
        /*00b2*/ 	.short	0x002d


	//----- nvinfo : EIATTR_PARAM_CBANK
	.align		4
        /*00b4*/ 	.byte	0x04, 0x0a
        /*00b6*/ 	.short	(.L_207 - .L_206)
	.align		4
.L_206:
        /*00b8*/ 	.word	index@(.nv.constant0.fp8_gemm_bf16_tiled)
        /*00bc*/ 	.short	0x0380
        /*00be*/ 	.short	0x002d


	//----- nvinfo : EIATTR_SW_WAR
	.align		4
.L_207:
        /*00c0*/ 	.byte	0x04, 0x36
        /*00c2*/ 	.short	(.L_209 - .L_208)
.L_208:
        /*00c4*/ 	.word	0x00000008
.L_209:


//--------------------- .nv.info.fp8_gemm_bf16_naive --------------------------
	.section	.nv.info.fp8_gemm_bf16_naive,"",@"SHT_CUDA_INFO"
	.sectionflags	@""
	.align	4


	//----- nvinfo : EIATTR_CUDA_API_VERSION
	.align		4
        /*0000*/ 	.byte	0x04, 0x37
        /*0002*/ 	.short	(.L_211 - .L_210)
.L_210:
        /*0004*/ 	.word	0x00000082


	//----- nvinfo : EIATTR_KPARAM_INFO
	.align		4
.L_211:
        /*0008*/ 	.byte	0x04, 0x17
        /*000a*/ 	.short	(.L_213 - .L_212)
.L_212:
        /*000c*/ 	.word	0x00000000
        /*0010*/ 	.short	0x0007
        /*0012*/ 	.short	0x002c
        /*0014*/ 	.byte	0x00, 0xf0, 0x05, 0x00


	//----- nvinfo : EIATTR_KPARAM_INFO
	.align		4
.L_213:
        /*0018*/ 	.byte	0x04, 0x17
        /*001a*/ 	.short	(.L_215 - .L_214)
.L_214:
        /*001c*/ 	.word	0x00000000
        /*0020*/ 	.short	0x0006
        /*0022*/ 	.short	0x0028
        /*0024*/ 	.byte	0x00, 0xf0, 0x11, 0x00


	//----- nvinfo : EIATTR_KPARAM_INFO
	.align		4
.L_215:
        /*0028*/ 	.byte	0x04, 0x17
        /*002a*/ 	.short	(.L_217 - .L_216)
.L_216:
        /*002c*/ 	.word	0x00000000
        /*0030*/ 	.short	0x0005
        /*0032*/ 	.short	0x0024
        /*0034*/ 	.byte	0x00, 0xf0, 0x11, 0x00


	//----- nvinfo : EIATTR_KPARAM_INFO
	.align		4
.L_217:
        /*0038*/ 	.byte	0x04, 0x17
        /*003a*/ 	.short	(.L_219 - .L_218)
.L_218:
        /*003c*/ 	.word	0x00000000
        /*0040*/ 	.short	0x0004
        /*0042*/ 	.short	0x0020
        /*0044*/ 	.byte	0x00, 0xf0, 0x11, 0x00


	//----- nvinfo : EIATTR_KPARAM_INFO
	.align		4
.L_219:
        /*0048*/ 	.byte	0x04, 0x17
        /*004a*/ 	.short	(.L_221 - .L_220)
.L_220:
        /*004c*/ 	.word	0x00000000
        /*0050*/ 	.short	0x0003
        /*0052*/ 	.short	0x0018
        /*0054*/ 	.byte	0x00, 0xf5, 0x21, 0x00


	//----- nvinfo : EIATTR_KPARAM_INFO
	.align		4
.L_221:
        /*0058*/ 	.byte	0x04, 0x17
        /*005a*/ 	.short	(.L_223 - .L_222)
.L_222:
        /*005c*/ 	.word	0x00000000
        /*0060*/ 	.short	0x0002
        /*0062*/ 	.short	0x0010
        /*0064*/ 	.byte	0x00, 0xf5, 0x21, 0x00


	//----- nvinfo : EIATTR_KPARAM_INFO
	.align		4
.L_223:
        /*0068*/ 	.byte	0x04, 0x17
        /*006a*/ 	.short	(.L_225 - .L_224)
.L_224:
        /*006c*/ 	.word	0x00000000
        /*0070*/ 	.short	0x0001
        /*0072*/ 	.short	0x0008
        /*0074*/ 	.byte	0x00, 0xf5, 0x21, 0x00


	//----- nvinfo : EIATTR_KPARAM_INFO
	.align		4
.L_225:
        /*0078*/ 	.byte	0x04, 0x17
        /*007a*/ 	.short	(.L_227 - .L_226)
.L_226:
        /*007c*/ 	.word	0x00000000
        /*0080*/ 	.short	0x0000
        /*0082*/ 	.short	0x0000
        /*0084*/ 	.byte	0x00, 0xf5, 0x21, 0x00


	//----- nvinfo : EIATTR_SPARSE_MMA_MASK
	.align		4
.L_227:
        /*0088*/ 	.byte	0x03, 0x50
        /*008a*/ 	.short	0x0000


	//----- nvinfo : EIATTR_MAXREG_COUNT
	.align		4
        /*008c*/ 	.byte	0x03, 0x1b
        /*008e*/ 	.short	0x00ff


	//----- nvinfo : EIATTR_MERCURY_ISA_VERSION
	.align		4
        /*0090*/ 	.byte	0x03, 0x5f
        /*0092*/ 	.short	0x0101


	//----- nvinfo : EIATTR_VRC_CTA_INIT_COUNT
	.align		4
        /*0094*/ 	.byte	0x02, 0x4a
	.zero		1
	.zero		1


	//----- nvinfo : EIATTR_EXIT_INSTR_OFFSETS
	.align		4
        /*0098*/ 	.byte	0x04, 0x1c
        /*009a*/ 	.short	(.L_229 - .L_228)


	//   ....[0]....
.L_228:
        /*009c*/ 	.word	0x000000c0


	//   ....[1]....
        /*00a0*/ 	.word	0x00000cf0


	//----- nvinfo : EIATTR_CBANK_PARAM_SIZE
	.align		4
.L_229:
        /*00a4*/ 	.byte	0x03, 0x19
        /*00a6*/ 	.short	0x002d


	//----- nvinfo : EIATTR_PARAM_CBANK
	.align		4
        /*00a8*/ 	.byte	0x04, 0x0a
        /*00aa*/ 	.short	(.L_231 - .L_230)
	.align		4
.L_230:
        /*00ac*/ 	.word	index@(.nv.constant0.fp8_gemm_bf16_naive)
        /*00b0*/ 	.short	0x0380
        /*00b2*/ 	.short	0x002d


	//----- nvinfo : EIATTR_SW_WAR
	.align		4
.L_231:
        /*00b4*/ 	.byte	0x04, 0x36
        /*00b6*/ 	.short	(.L_233 - .L_232)
.L_232:
        /*00b8*/ 	.word	0x00000008
.L_233:


//--------------------- .nv.callgraph             --------------------------
	.section	.nv.callgraph,"",@"SHT_CUDA_CALLGRAPH"
	.align	4
	.sectionentsize	8
	.align		4
        /*0000*/ 	.word	0x00000000
	.align		4
        /*0004*/ 	.word	0xffffffff
	.align		4
        /*0008*/ 	.word	0x00000000
	.align		4
        /*000c*/ 	.word	0xfffffffe
	.align		4
        /*0010*/ 	.word	0x00000000
	.align		4
        /*0014*/ 	.word	0xfffffffd
	.align		4
        /*0018*/ 	.word	0x00000000
	.align		4
        /*001c*/ 	.word	0xfffffffc


//--------------------- .text.fp8_scaled_mm_f32   --------------------------
	.section	.text.fp8_scaled_mm_f32,"ax",@progbits
	.align	128
        .global         fp8_scaled_mm_f32
        .type           fp8_scaled_mm_f32,@function
        .size           fp8_scaled_mm_f32,(.L_x_117 - fp8_scaled_mm_f32)
        .other          fp8_scaled_mm_f32,@"STO_CUDA_ENTRY STV_DEFAULT"
fp8_scaled_mm_f32:
.text.fp8_scaled_mm_f32:
[----:B------:R-:W-:Y:S01]  /*0000*/  LDC R1, c[0x0][0x37c] ;  /* 0x0000df00ff017b82 */ /* 0x000fe20000000800 */
[----:B------:R-:W0:Y:S01]  /*0010*/  S2R R5, SR_CTAID.Y ;  /* 0x0000000000057919 */ /* 0x000e220000002600 */
[----:B------:R-:W1:Y:S01]  /*0020*/  LDCU UR4, c[0x0][0x3a8] ;  /* 0x00007500ff0477ac */ /* 0x000e620008000800 */
[----:B------:R-:W-:Y:S01]  /*0030*/  BSSY.RECONVERGENT B0, `(.L_x_0) ;  /* 0x0000010000007945 */ /* 0x000fe20003800200 */
[----:B------:R-:W-:Y:S01]  /*0040*/  IMAD.MOV.U32 R6, RZ, RZ, RZ ;  /* 0x000000ffff067224 */ /* 0x000fe200078e00ff */
[----:B------:R-:W0:Y:S01]  /*0050*/  S2R R0, SR_TID.Y ;  /* 0x0000000000007919 */ /* 0x000e220000002200 */
[----:B------:R-:W2:Y:S01]  /*0060*/  S2R R4, SR_TID.X ;  /* 0x0000000000047919 */ /* 0x000ea20000002100 */
[----:B------:R-:W3:Y:S01]  /*0070*/  S2R R7, SR_CTAID.X ;  /* 0x0000000000077919 */ /* 0x000ee20000002500 */
[----:B0-----:R-:W-:-:S05]  /*0080*/  IMAD R5, R5, 0x10, R0 ;  /* 0x0000001005057824 */ /* 0x001fca00078e0200 */
[----:B-1----:R-:W-:Y:S01]  /*0090*/  ISETP.GE.AND P0, PT, R5, UR4, PT ;  /* 0x0000000405007c0c */ /* 0x002fe2000bf06270 */
[----:B------:R-:W0:-:S12]  /*00a0*/  LDCU.64 UR4, c[0x0][0x358] ;  /* 0x00006b00ff0477ac */ /* 0x000e180008000a00 */
[----:B--23--:R-:W-:Y:S05]  /*00b0*/  @P0 BRA `(.L_x_1) ;  /* 0x00000000001c0947 */ /* 0x00cfea0003800000 */
[----:B------:R-:W1:Y:S02]  /*00c0*/  LDC R2, c[0x0][0x3b4] ;  /* 0x0000ed00ff027b82 */ /* 0x000e640000000800 */
[----:B-1----:R-:W-:-:S13]  /*00d0*/  ISETP.NE.AND P0, PT, R2, 0x1, PT ;  /* 0x000000010200780c */ /* 0x002fda0003f05270 */
[----:B------:R-:W1:Y:S02]  /*00e0*/  @!P0 LDC.64 R2, c[0x0][0x398] ;  /* 0x0000e600ff028b82 */ /* 0x000e640000000a00 */
[----:B-1----:R-:W-:-:S05]  /*00f0*/  @!P0 IMAD.WIDE.U32 R2, R5, 0x4, R2 ;  /* 0x0000000405028825 */ /* 0x002fca00078e0002 */
[----:B0-----:R1:W5:Y:S01]  /*0100*/  @!P0 LDG.E.CONSTANT R6, desc[UR4][R2.64] ;  /* 0x0000000402068981 */ /* 0x001362000c1e9900 */
[----:B------:R-:W0:Y:S03]  /*0110*/  @P0 LDC.64 R8, c[0x0][0x398] ;  /* 0x0000e600ff080b82 */ /* 0x000e260000000a00 */
[----:B0-----:R1:W5:Y:S02]  /*0120*/  @P0 LDG.E.CONSTANT R6, desc[UR4][R8.64] ;  /* 0x0000000408060981 */ /* 0x001364000c1e9900 */
.L_x_1:
[----:B0-----:R-:W-:Y:S05]  /*0130*/  BSYNC.RECONVERGENT B0 ;  /* 0x0000000000007941 */ /* 0x001fea0003800200 */
.L_x_0:
[----:B------:R-:W0:Y:S01]  /*0140*/  LDCU UR6, c[0x0][0x3ac] ;  /* 0x00007580ff0677ac */ /* 0x000e220008000800 */
[----:B-1----:R-:W-:Y:S01]  /*0150*/  LEA R8, R7, R4, 0x4 ;  /* 0x0000000407087211 */ /* 0x002fe200078e20ff */
[----:B------:R-:W-:Y:S01]  /*0160*/  BSSY.RECONVERGENT B0, `(.L_x_2) ;  /* 0x000000b000007945 */ /* 0x000fe20003800200 */
[----:B------:R-:W-:Y:S02]  /*0170*/  IMAD.MOV.U32 R7, RZ, RZ, RZ ;  /* 0x000000ffff077224 */ /* 0x000fe400078e00ff */
[----:B0-----:R-:W-:-:S13]  /*0180*/  ISETP.GE.AND P0, PT, R8, UR6, PT ;  /* 0x0000000608007c0c */ /* 0x001fda000bf06270 */
[----:B------:R-:W-:Y:S05]  /*0190*/  @P0 BRA `(.L_x_3) ;  /* 0x00000000001c0947 */ /* 0x000fea0003800000 */
[----:B------:R-:W0:Y:S02]  /*01a0*/  LDC R2, c[0x0][0x3b8] ;  /* 0x0000ee00ff027b82 */ /* 0x000e240000000800 */
[----:B0-----:R-:W-:-:S13]  /*01b0*/  ISETP.NE.AND P0, PT, R2, 0x1, PT ;  /* 0x000000010200780c */ /* 0x001fda0003f05270 */
[----:B------:R-:W0:Y:S02]  /*01c0*/  @!P0 LDC.64 R2, c[0x0][0x3a0] ;  /* 0x0000e800ff028b82 */ /* 0x000e240000000a00 */
[----:B0-----:R-:W-:-:S05]  /*01d0*/  @!P0 IMAD.WIDE.U32 R2, R8, 0x4, R2 ;  /* 0x0000000408028825 */ /* 0x001fca00078e0002 */
[----:B------:R0:W5:Y:S01]  /*01e0*/  @!P0 LDG.E.CONSTANT R7, desc[UR4][R2.64] ;  /* 0x0000000402078981 */ /* 0x000162000c1e9900 */
[----:B------:R-:W1:Y:S03]  /*01f0*/  @P0 LDC.64 R10, c[0x0][0x3a0] ;  /* 0x0000e800ff0a0b82 */ /* 0x000e660000000a00 */
[----:B-1----:R0:W5:Y:S02]  /*0200*/  @P0 LDG.E.CONSTANT R7, desc[UR4][R10.64] ;  /* 0x000000040a070981 */ /* 0x002164000c1e9900 */
.L_x_3:
[----:B------:R-:W-:Y:S05]  /*0210*/  BSYNC.RECONVERGENT B0 ;  /* 0x0000000000007941 */ /* 0x000fea0003800200 */
.L_x_2:
[----:B------:R-:W1:Y:S01]  /*0220*/  LDCU UR6, c[0x0][0x3b0] ;  /* 0x00007600ff0677ac */ /* 0x000e620008000800 */
[----:B------:R-:W-:Y:S01]  /*0230*/  IMAD.MOV.U32 R14, RZ, RZ, RZ ;  /* 0x000000ffff0e7224 */ /* 0x000fe200078e00ff */
[----:B-1----:R-:W-:-:S09]  /*0240*/  UISETP.GE.AND UP0, UPT, UR6, 0x1, UPT ;  /* 0x000000010600788c */ /* 0x002fd2000bf06270 */
[----:B------:R-:W-:Y:S05]  /*0250*/  BRA.U !UP0, `(.L_x_4) ;  /* 0x0000000908887547 */ /* 0x000fea000b800000 */
[----:B0-----:R-:W0:Y:S01]  /*0260*/  S2R R10, SR_CgaCtaId ;  /* 0x00000000000a7919 */ /* 0x001e220000008800 */
[----:B------:R-:W1:Y:S01]  /*0270*/  LDCU UR6, c[0x0][0x3b0] ;  /* 0x00007600ff0677ac */ /* 0x000e620008000800 */
[----:B------:R-:W-:Y:S01]  /*0280*/  MOV R2, 0x400 ;  /* 0x0000040000027802 */ /* 0x000fe20000000f00 */
[----:B------:R-:W-:Y:S01]  /*0290*/  BSSY.RECONVERGENT B0, `(.L_x_4) ;  /* 0x000009e000007945 */ /* 0x000fe20003800200 */
[----:B------:R-:W-:Y:S01]  /*02a0*/  IMAD.MOV.U32 R14, RZ, RZ, RZ ;  /* 0x000000ffff0e7224 */ /* 0x000fe200078e00ff */
[----:B------:R-:W2:Y:S01]  /*02b0*/  LDCU UR9, c[0x0][0x3b0] ;  /* 0x00007600ff0977ac */ /* 0x000ea20008000800 */
[----:B------:R-:W-:Y:S01]  /*02c0*/  IADD3 R3, PT, PT, R2, 0x840, RZ ;  /* 0x0000084002037810 */ /* 0x000fe20007ffe0ff */
[----:B------:R-:W-:Y:S01]  /*02d0*/  IMAD.MOV.U32 R11, RZ, RZ, RZ ;  /* 0x000000ffff0b7224 */ /* 0x000fe200078e00ff */
[----:B------:R-:W3:Y:S01]  /*02e0*/  LDCU UR8, c[0x0][0x3b0] ;  /* 0x00007600ff0877ac */ /* 0x000ee20008000800 */
[----:B-1----:R-:W-:Y:S02]  /*02f0*/  MOV R20, UR6 ;  /* 0x0000000600147c02 */ /* 0x002fe40008000f00 */
[----:B0-----:R-:W-:-:S02]  /*0300*/  LEA R9, R10, R2, 0x18 ;  /* 0x000000020a097211 */ /* 0x001fc400078ec0ff */
[----:B------:R-:W-:-:S03]  /*0310*/  LEA R3, R10, R3, 0x18 ;  /* 0x000000030a037211 */ /* 0x000fc600078ec0ff */
[----:B------:R-:W-:Y:S02]  /*0320*/  IMAD R9, R0, 0x84, R9 ;  /* 0x0000008400097824 */ /* 0x000fe400078e0209 */
[----:B------:R-:W-:Y:S02]  /*0330*/  IMAD R10, R4, 0x84, R3 ;  /* 0x00000084040a7824 */ /* 0x000fe400078e0203 */
[----:B------:R-:W-:Y:S02]  /*0340*/  VIADD R12, R9, 0x10 ;  /* 0x00000010090c7836 */ /* 0x000fe40000000000 */
[----:B--23--:R-:W-:-:S07]  /*0350*/  VIADD R13, R10, 0x10 ;  /* 0x000000100a0d7836 */ /* 0x00cfce0000000000 */
.L_x_16:
[----:B0-----:R-:W0:Y:S01]  /*0360*/  LDCU UR6, c[0x0][0x3b0] ;  /* 0x00007600ff0677ac */ /* 0x001e220008000800 */
[----:B------:R-:W-:Y:S01]  /*0370*/  IADD3 R3, PT, PT, R4, R11, RZ ;  /* 0x0000000b04037210 */ /* 0x000fe20007ffe0ff */
[----:B------:R-:W-:Y:S01]  /*0380*/  BSSY.RECONVERGENT B1, `(.L_x_5) ;  /* 0x000001c000017945 */ /* 0x000fe20003800200 */
[----:B------:R-:W-:Y:S02]  /*0390*/  IMAD.IADD R17, R0, 0x1, R11 ;  /* 0x0000000100117824 */ /* 0x000fe400078e020b */
[----:B0-----:R-:W-:-:S05]  /*03a0*/  IMAD.U32 R16, RZ, RZ, UR6 ;  /* 0x00000006ff107e24 */ /* 0x001fca000f8e00ff */
[----:B------:R-:W-:-:S04]  /*03b0*/  ISETP.GE.AND P0, PT, R3, R16, PT ;  /* 0x000000100300720c */ /* 0x000fc80003f06270 */
[----:B------:R-:W-:-:S13]  /*03c0*/  ISETP.GT.U32.OR P0, PT, R4, 0x1f, P0 ;  /* 0x0000001f0400780c */ /* 0x000fda0000704470 */
[----:B------:R-:W-:Y:S05]  /*03d0*/  @P0 BRA `(.L_x_6) ;  /* 0x0000000000580947 */ /* 0x000fea0003800000 */
[----:B------:R-:W0:Y:S01]  /*03e0*/  LDCU UR6, c[0x0][0x3a8] ;  /* 0x00007500ff0677ac */ /* 0x000e220008000800 */
[C---:B------:R-:W-:Y:S01]  /*03f0*/  IMAD R21, R5.reuse, R16, R11 ;  /* 0x0000001005157224 */ /* 0x040fe200078e020b */
[----:B------:R-:W-:Y:S02]  /*0400*/  MOV R18, R4 ;  /* 0x0000000400127202 */ /* 0x000fe40000000f00 */
[----:B0-----:R-:W-:-:S13]  /*0410*/  ISETP.GE.AND P0, PT, R5, UR6, PT ;  /* 0x0000000605007c0c */ /* 0x001fda000bf06270 */
.L_x_7:
[----:B0-----:R-:W0:Y:S01]  /*0420*/  @!P0 LDC.64 R2, c[0x0][0x388] ;  /* 0x0000e200ff028b82 */ /* 0x001e220000000a00 */
[----:B------:R-:W-:-:S05]  /*0430*/  @!P0 IMAD.IADD R15, R21, 0x1, R18 ;  /* 0x00000001150f8824 */ /* 0x000fca00078e0212 */
[----:B0-----:R-:W-:-:S05]  /*0440*/  @!P0 IADD3 R2, P1, PT, R15, R2, RZ ;  /* 0x000000020f028210 */ /* 0x001fca0007f3e0ff */
[----:B------:R-:W-:-:S05]  /*0450*/  @!P0 IMAD.X R3, RZ, RZ, R3, P1 ;  /* 0x000000ffff038224 */ /* 0x000fca00008e0603 */
[----:B------:R-:W2:Y:S01]  /*0460*/  @!P0 LDG.E.U8.CONSTANT R2, desc[UR4][R2.64] ;  /* 0x0000000402028981 */ /* 0x000ea2000c1e9100 */
[C---:B------:R-:W-:Y:S01]  /*0470*/  LEA R22, R18.reuse, R9, 0x2 ;  /* 0x0000000912167211 */ /* 0x040fe200078e10ff */
[C---:B------:R-:W-:Y:S01]  /*0480*/  VIADD R24, R18.reuse, 0x10 ;  /* 0x0000001012187836 */ /* 0x040fe20000000000 */
[----:B------:R-:W-:Y:S01]  /*0490*/  ISETP.LT.U32.AND P2, PT, R18, 0x10, PT ;  /* 0x000000101200780c */ /* 0x000fe20003f41070 */
[----:B------:R-:W-:Y:S02]  /*04a0*/  IMAD.U32 R16, RZ, RZ, UR8 ;  /* 0x00000008ff107e24 */ /* 0x000fe4000f8e00ff */
[----:B------:R-:W-:Y:S01]  /*04b0*/  IMAD.MOV.U32 R18, RZ, RZ, R24 ;  /* 0x000000ffff127224 */ /* 0x000fe200078e0018 */
[----:B------:R-:W-:-:S04]  /*04c0*/  IADD3 R19, PT, PT, R24, R11, RZ ;  /* 0x0000000b18137210 */ /* 0x000fc80007ffe0ff */
[----:B------:R-:W-:Y:S02]  /*04d0*/  ISETP.GE.AND P1, PT, R19, R16, PT ;  /* 0x000000101300720c */ /* 0x000fe40003f26270 */
[----:B--2---:R-:W-:-:S05]  /*04e0*/  @!P0 F2FP.F16.E4M3.UNPACK_B R3, R2 ;  /* 0x00000002ff03823e */ /* 0x004fca00020006ff */
[----:B------:R-:W-:-:S05]  /*04f0*/  @!P0 HADD2.F32 R15, -RZ, R3.H0_H0 ;  /* 0x20000003ff0f8230 */ /* 0x000fca0000004100 */
[----:B-----5:R-:W-:-:S05]  /*0500*/  @!P0 FMUL R15, R15, R6 ;  /* 0x000000060f0f8220 */ /* 0x020fca0000400000 */
[----:B------:R0:W-:Y:S04]  /*0510*/  @!P0 STS [R22], R15 ;  /* 0x0000000f16008388 */ /* 0x0001e80000000800 */
[----:B------:R0:W-:Y:S01]  /*0520*/  @P0 STS [R22], RZ ;  /* 0x000000ff16000388 */ /* 0x0001e20000000800 */
[----:B------:R-:W-:Y:S05]  /*0530*/  @!P1 BRA P2, `(.L_x_7) ;  /* 0xfffffffc00b89947 */ /* 0x000fea000103ffff */
.L_x_6:
[----:B------:R-:W-:Y:S05]  /*0540*/  BSYNC.RECONVERGENT B1 ;  /* 0x0000000000017941 */ /* 0x000fea0003800200 */
.L_x_5:
[----:B------:R-:W-:Y:S01]  /*0550*/  ISETP.GE.AND P0, PT, R17, R16, PT ;  /* 0x000000101100720c */ /* 0x000fe20003f06270 */
[----:B------:R-:W-:Y:S03]  /*0560*/  BSSY.RECONVERGENT B1, `(.L_x_8) ;  /* 0x0000019000017945 */ /* 0x000fe60003800200 */
[----:B------:R-:W-:-:S13]  /*0570*/  ISETP.GT.U32.OR P0, PT, R0, 0x1f, P0 ;  /* 0x0000001f0000780c */ /* 0x000fda0000704470 */
[----:B------:R-:W-:Y:S05]  /*0580*/  @P0 BRA `(.L_x_9) ;  /* 0x0000000000580947 */ /* 0x000fea0003800000 */
[----:B------:R-:W1:Y:S01]  /*0590*/  LDCU UR6, c[0x0][0x3ac] ;  /* 0x00007580ff0677ac */ /* 0x000e620008000800 */
[C---:B------:R-:W-:Y:S02]  /*05a0*/  IMAD R24, R8.reuse, R16, R11 ;  /* 0x0000001008187224 */ /* 0x040fe400078e020b */
[----:B0-----:R-:W-:Y:S01]  /*05b0*/  IMAD.MOV.U32 R15, RZ, RZ, R0 ;  /* 0x000000ffff0f7224 */ /* 0x001fe200078e0000 */
[----:B-1----:R-:W-:-:S13]  /*05c0*/  ISETP.GE.AND P0, PT, R8, UR6, PT ;  /* 0x0000000608007c0c */ /* 0x002fda000bf06270 */
.L_x_10:
[----:B------:R-:W0:Y:S01]  /*05d0*/  @!P0 LDC.64 R2, c[0x0][0x390] ;  /* 0x0000e400ff028b82 */ /* 0x000e220000000a00 */
[----:B------:R-:W-:-:S04]  /*05e0*/  @!P0 IADD3 R17, PT, PT, R24, R15, RZ ;  /* 0x0000000f18118210 */ /* 0x000fc80007ffe0ff */
[----:B0-----:R-:W-:-:S05]  /*05f0*/  @!P0 IADD3 R2, P1, PT, R17, R2, RZ ;  /* 0x0000000211028210 */ /* 0x001fca0007f3e0ff */
[----:B------:R-:W-:-:S05]  /*0600*/  @!P0 IMAD.X R3, RZ, RZ, R3, P1 ;  /* 0x000000ffff038224 */ /* 0x000fca00008e0603 */
[----:B------:R-:W2:Y:S01]  /*0610*/  @!P0 LDG.E.U8.CONSTANT R2, desc[UR4][R2.64] ;  /* 0x0000000402028981 */ /* 0x000ea2000c1e9100 */
[C---:B------:R-:W-:Y:S01]  /*0620*/  IMAD R18, R15.reuse, 0x4, R10 ;  /* 0x000000040f127824 */ /* 0x040fe200078e020a */
[C---:B------:R-:W-:Y:S02]  /*0630*/  IADD3 R22, PT, PT, R15.reuse, 0x10, RZ ;  /* 0x000000100f167810 */ /* 0x040fe40007ffe0ff */
[----:B------:R-:W-:Y:S02]  /*0640*/  ISETP.LT.U32.AND P2, PT, R15, 0x10, PT ;  /* 0x000000100f00780c */ /* 0x000fe40003f41070 */
[----:B------:R-:W-:Y:S01]  /*0650*/  IADD3 R19, PT, PT, R22, R11, RZ ;  /* 0x0000000b16137210 */ /* 0x000fe20007ffe0ff */
[----:B------:R-:W-:Y:S01]  /*0660*/  IMAD.MOV.U32 R15, RZ, RZ, R22 ;  /* 0x000000ffff0f7224 */ /* 0x000fe200078e0016 */
[----:B--2---:R-:W-:-:S05]  /*0670*/  @!P0 F2FP.F16.E4M3.UNPACK_B R3, R2 ;  /* 0x00000002ff03823e */ /* 0x004fca00020006ff */
[----:B------:R-:W-:-:S05]  /*0680*/  @!P0 HADD2.F32 R16, -RZ, R3.H0_H0 ;  /* 0x20000003ff108230 */ /* 0x000fca0000004100 */
[----:B-----5:R-:W-:Y:S01]  /*0690*/  @!P0 FMUL R17, R16, R7 ;  /* 0x0000000710118220 */ /* 0x020fe20000400000 */
[----:B------:R-:W-:-:S04]  /*06a0*/  IMAD.U32 R16, RZ, RZ, UR9 ;  /* 0x00000009ff107e24 */ /* 0x000fc8000f8e00ff */
[----:B------:R1:W-:Y:S01]  /*06b0*/  @!P0 STS [R18], R17 ;  /* 0x0000001112008388 */ /* 0x0003e20000000800 */
[----:B------:R-:W-:-:S03]  /*06c0*/  ISETP.GE.AND P1, PT, R19, R16, PT ;  /* 0x000000101300720c */ /* 0x000fc60003f26270 */
[----:B------:R1:W-:Y:S10]  /*06d0*/  @P0 STS [R18], RZ ;  /* 0x000000ff12000388 */ /* 0x0003f40000000800 */
[----:B-1----:R-:W-:Y:S05]  /*06e0*/  @!P1 BRA P2, `(.L_x_10) ;  /* 0xfffffffc00b89947 */ /* 0x002fea000103ffff */
.L_x_9:
[----:B------:R-:W-:Y:S05]  /*06f0*/  BSYNC.RECONVERGENT B1 ;  /* 0x0000000000017941 */ /* 0x000fea0003800200 */
.L_x_8:
[----:B------:R-:W-:Y:S01]  /*0700*/  BAR.SYNC.DEFER_BLOCKING 0x0 ;  /* 0x0000000000007b1d */ /* 0x000fe20000010000 */
[----:B------:R-:W-:Y:S02]  /*0710*/  ISETP.GE.AND P0, PT, R11, R16, PT ;  /* 0x000000100b00720c */ /* 0x000fe40003f06270 */
[----:B------:R-:W-:-:S03]  /*0720*/  VIMNMX R2, PT, PT, R20, 0x20, PT ;  /* 0x0000002014027848 */ /* 0x000fc60003fe0100 */
[----:B------:R-:W-:Y:S01]  /*0730*/  BSSY.RECONVERGENT B1, `(.L_x_11) ;  /* 0x000004e000017945 */ /* 0x000fe20003800200 */
[----:B------:R-:W-:-:S07]  /*0740*/  VIMNMX R3, PT, PT, R2, 0x1, !PT ;  /* 0x0000000102037848 */ /* 0x000fce0007fe0100 */
[----:B------:R-:W-:Y:S05]  /*0750*/  @P0 BRA `(.L_x_12) ;  /* 0x00000004002c0947 */ /* 0x000fea0003800000 */
[----:B------:R-:W-:Y:S01]  /*0760*/  ISETP.GE.AND P0, PT, R20, 0x8, PT ;  /* 0x000000081400780c */ /* 0x000fe20003f06270 */
[----:B------:R-:W-:Y:S01]  /*0770*/  BSSY.RECONVERGENT B2, `(.L_x_13) ;  /* 0x0000026000027945 */ /* 0x000fe20003800200 */
[----:B------:R-:W-:Y:S01]  /*0780*/  LOP3.LUT R24, R3, 0x7, RZ, 0xc0, !PT ;  /* 0x0000000703187812 */ /* 0x000fe200078ec0ff */
[----:B------:R-:W-:-:S03]  /*0790*/  HFMA2 R2, -RZ, RZ, 0, 0 ;  /* 0x00000000ff027431 */ /* 0x000fc600000001ff */
[----:B------:R-:W-:-:S07]  /*07a0*/  ISETP.NE.AND P1, PT, R24, RZ, PT ;  /* 0x000000ff1800720c */ /* 0x000fce0003f25270 */
[----:B------:R-:W-:Y:S06]  /*07b0*/  @!P0 BRA `(.L_x_14) ;  /* 0x0000000000848947 */ /* 0x000fec0003800000 */
[----:B------:R-:W-:Y:S01]  /*07c0*/  LOP3.LUT R2, R3, 0x38, RZ, 0xc0, !PT ;  /* 0x0000003803027812 */ /* 0x000fe200078ec0ff */
[----:B------:R-:W-:Y:S01]  /*07d0*/  IMAD.MOV.U32 R3, RZ, RZ, R13 ;  /* 0x000000ffff037224 */ /* 0x000fe200078e000d */
[----:B0-----:R-:W-:-:S03]  /*07e0*/  MOV R15, R12 ;  /* 0x0000000c000f7202 */ /* 0x001fc60000000f00 */
[----:B------:R-:W-:-:S07]  /*07f0*/  IMAD.MOV R17, RZ, RZ, -R2 ;  /* 0x000000ffff117224 */ /* 0x000fce00078e0a02 */
.L_x_15:
[----:B------:R-:W-:Y:S01]  /*0800*/  LDS R21, [R15+-0x10] ;  /* 0xfffff0000f157984 */ /* 0x000fe20000000800 */
[----:B------:R-:W-:-:S03]  /*0810*/  IADD3 R17, PT, PT, R17, 0x8, RZ ;  /* 0x0000000811117810 */ /* 0x000fc60007ffe0ff */
[----:B------:R-:W0:Y:S01]  /*0820*/  LDS R22, [R3+-0x10] ;  /* 0xfffff00003167984 */ /* 0x000e220000000800 */
[----:B------:R-:W-:-:S03]  /*0830*/  ISETP.NE.AND P0, PT, R17, RZ, PT ;  /* 0x000000ff1100720c */ /* 0x000fc60003f05270 */
[----:B------:R-:W-:Y:S04]  /*0840*/  LDS R23, [R15+-0xc] ;  /* 0xfffff4000f177984 */ /* 0x000fe80000000800 */
[----:B------:R-:W1:Y:S04]  /*0850*/  LDS R25, [R3+-0xc] ;  /* 0xfffff40003197984 */ /* 0x000e680000000800 */
[----:B------:R-:W-:Y:S04]  /*0860*/  LDS R18, [R15+-0x8] ;  /* 0xfffff8000f127984 */ /* 0x000fe80000000800 */
[----:B------:R-:W2:Y:S01]  /*0870*/  LDS R19, [R3+-0x8] ;  /* 0xfffff80003137984 */ /* 0x000ea20000000800 */
[----:B0-----:R-:W-:-:S03]  /*0880*/  FFMA R22, R21, R22, R14 ;  /* 0x0000001615167223 */ /* 0x001fc6000000000e */
[----:B------:R-:W-:Y:S04]  /*0890*/  LDS R21, [R15+-0x4] ;  /* 0xfffffc000f157984 */ /* 0x000fe80000000800 */
[----:B------:R-:W0:Y:S01]  /*08a0*/  LDS R14, [R3+-0x4] ;  /* 0xfffffc00030e7984 */ /* 0x000e220000000800 */
[----:B-1----:R-:W-:-:S03]  /*08b0*/  FFMA R25, R23, R25, R22 ;  /* 0x0000001917197223 */ /* 0x002fc60000000016 */
[----:B------:R-:W-:Y:S04]  /*08c0*/  LDS R22, [R15] ;  /* 0x000000000f167984 */ /* 0x000fe80000000800 */
[----:B------:R-:W1:Y:S01]  /*08d0*/  LDS R23, [R3] ;  /* 0x0000000003177984 */ /* 0x000e620000000800 */
[----:B--2---:R-:W-:-:S03]  /*08e0*/  FFMA R26, R18, R19, R25 ;  /* 0x00000013121a7223 */ /* 0x004fc60000000019 */
[----:B------:R-:W-:Y:S04]  /*08f0*/  LDS R18, [R15+0x4] ;  /* 0x000004000f127984 */ /* 0x000fe80000000800 */
[----:B------:R-:W2:Y:S04]  /*0900*/  LDS R19, [R3+0x4] ;  /* 0x0000040003137984 */ /* 0x000ea80000000800 */
[----:B------:R-:W-:Y:S01]  /*0910*/  LDS R25, [R15+0x8] ;  /* 0x000008000f197984 */ /* 0x000fe20000000800 */
[----:B0-----:R-:W-:-:S03]  /*0920*/  FFMA R21, R21, R14, R26 ;  /* 0x0000000e15157223 */ /* 0x001fc6000000001a */
[----:B------:R-:W0:Y:S01]  /*0930*/  LDS R14, [R3+0x8] ;  /* 0x00000800030e7984 */ /* 0x000e220000000800 */
[----:B-1----:R-:W-:-:S03]  /*0940*/  FFMA R21, R22, R23, R21 ;  /* 0x0000001716157223 */ /* 0x002fc60000000015 */
[----:B------:R1:W-:Y:S04]  /*0950*/  LDS R23, [R15+0xc] ;  /* 0x00000c000f177984 */ /* 0x0003e80000000800 */
[----:B------:R3:W4:Y:S01]  /*0960*/  LDS R22, [R3+0xc] ;  /* 0x00000c0003167984 */ /* 0x0007220000000800 */
[----:B--2---:R-:W-:Y:S01]  /*0970*/  FFMA R18, R18, R19, R21 ;  /* 0x0000001312127223 */ /* 0x004fe20000000015 */
[----:B-1----:R-:W-:Y:S01]  /*0980*/  VIADD R15, R15, 0x20 ;  /* 0x000000200f0f7836 */ /* 0x002fe20000000000 */
[----:B---3--:R-:W-:Y:S02]  /*0990*/  IADD3 R3, PT, PT, R3, 0x20, RZ ;  /* 0x0000002003037810 */ /* 0x008fe40007ffe0ff */
[----:B0-----:R-:W-:-:S04]  /*09a0*/  FFMA R14, R25, R14, R18 ;  /* 0x0000000e190e7223 */ /* 0x001fc80000000012 */
[----:B----4-:R-:W-:Y:S01]  /*09b0*/  FFMA R14, R23, R22, R14 ;  /* 0x00000016170e7223 */ /* 0x010fe2000000000e */
[----:B------:R-:W-:Y:S06]  /*09c0*/  @P0 BRA `(.L_x_15) ;  /* 0xfffffffc008c0947 */ /* 0x000fec000383ffff */
.L_x_14:
[----:B------:R-:W-:Y:S05]  /*09d0*/  BSYNC.RECONVERGENT B2 ;  /* 0x0000000000027941 */ /* 0x000fea0003800200 */
.L_x_13:
[----:B------:R-:W-:Y:S05]  /*09e0*/  @!P1 BRA `(.L_x_12) ;  /* 0x0000000000889947 */ /* 0x000fea0003800000 */
[C---:B------:R-:W-:Y:S01]  /*09f0*/  IMAD R3, R2.reuse, 0x4, R9 ;  /* 0x0000000402037824 */ /* 0x040fe200078e0209 */
[----:B------:R-:W-:Y:S02]  /*0a00*/  LEA R2, R2, R10, 0x2 ;  /* 0x0000000a02027211 */ /* 0x000fe400078e10ff */
[----:B------:R-:W-:Y:S02]  /*0a10*/  ISETP.NE.AND P0, PT, R24, 0x1, PT ;  /* 0x000000011800780c */ /* 0x000fe40003f05270 */
[----:B0-----:R-:W-:Y:S04]  /*0a20*/  LDS R15, [R3] ;  /* 0x00000000030f7984 */ /* 0x001fe80000000800 */
[----:B------:R-:W0:Y:S02]  /*0a30*/  LDS R17, [R2] ;  /* 0x0000000002117984 */ /* 0x000e240000000800 */
[----:B0-----:R-:W-:-:S05]  /*0a40*/  FFMA R14, R15, R17, R14 ;  /* 0x000000110f0e7223 */ /* 0x001fca000000000e */
[----:B------:R-:W-:Y:S05]  /*0a50*/  @!P0 BRA `(.L_x_12) ;  /* 0x00000000006c8947 */ /* 0x000fea0003800000 */
[----:B------:R-:W-:Y:S01]  /*0a60*/  LDS R15, [R3+0x4] ;  /* 0x00000400030f7984 */ /* 0x000fe20000000800 */
[----:B------:R-:W-:-:S03]  /*0a70*/  ISETP.NE.AND P0, PT, R24, 0x2, PT ;  /* 0x000000021800780c */ /* 0x000fc60003f05270 */
[----:B------:R-:W0:Y:S02]  /*0a80*/  LDS R17, [R2+0x4] ;  /* 0x0000040002117984 */ /* 0x000e240000000800 */
[----:B0-----:R-:W-:-:S08]  /*0a90*/  FFMA R14, R15, R17, R14 ;  /* 0x000000110f0e7223 */ /* 0x001fd0000000000e */
        /* <DEDUP_REMOVED lines=16> */
[----:B------:R-:W-:Y:S01]  /*0ba0*/  ISETP.NE.AND P0, PT, R24, 0x6, PT ;  /* 0x000000061800780c */ /* 0x000fe20003f05270 */
[----:B------:R-:W-:Y:S04]  /*0bb0*/  LDS R15, [R3+0x14] ;  /* 0x00001400030f7984 */ /* 0x000fe80000000800 */
[----:B------:R-:W0:Y:S08]  /*0bc0*/  LDS R17, [R2+0x14] ;  /* 0x0000140002117984 */ /* 0x000e300000000800 */
[----:B------:R-:W-:Y:S04]  /*0bd0*/  @P0 LDS R19, [R3+0x18] ;  /* 0x0000180003130984 */ /* 0x000fe80000000800 */
[----:B------:R-:W1:Y:S01]  /*0be0*/  @P0 LDS R18, [R2+0x18] ;  /* 0x0000180002120984 */ /* 0x000e620000000800 */
[----:B0-----:R-:W-:-:S04]  /*0bf0*/  FFMA R14, R15, R17, R14 ;  /* 0x000000110f0e7223 */ /* 0x001fc8000000000e */
[----:B-1----:R-:W-:-:S07]  /*0c00*/  @P0 FFMA R14, R19, R18, R14 ;  /* 0x00000012130e0223 */ /* 0x002fce000000000e */
.L_x_12:
[----:B------:R-:W-:Y:S05]  /*0c10*/  BSYNC.RECONVERGENT B1 ;  /* 0x0000000000017941 */ /* 0x000fea0003800200 */
.L_x_11:
[----:B------:R-:W-:Y:S01]  /*0c20*/  VIADD R11, R11, 0x20 ;  /* 0x000000200b0b7836 */ /* 0x000fe20000000000 */
[----:B------:R-:W-:Y:S01]  /*0c30*/  BAR.SYNC.DEFER_BLOCKING 0x0 ;  /* 0x0000000000007b1d */ /* 0x000fe20000010000 */
[----:B------:R-:W-:-:S03]  /*0c40*/  IADD3 R20, PT, PT, R20, -0x20, RZ ;  /* 0xffffffe014147810 */ /* 0x000fc60007ffe0ff */
[----:B------:R-:W-:-:S13]  /*0c50*/  ISETP.GE.AND P0, PT, R11, R16, PT ;  /* 0x000000100b00720c */ /* 0x000fda0003f06270 */
[----:B------:R-:W-:Y:S05]  /*0c60*/  @!P0 BRA `(.L_x_16) ;  /* 0xfffffff400bc8947 */ /* 0x000fea000383ffff */
[----:B------:R-:W-:Y:S05]  /*0c70*/  BSYNC.RECONVERGENT B0 ;  /* 0x0000000000007941 */ /* 0x000fea0003800200 */
.L_x_4:
[----:B------:R-:W1:Y:S02]  /*0c80*/  LDCU.64 UR6, c[0x0][0x3a8] ;  /* 0x00007500ff0677ac */ /* 0x000e640008000a00 */
[----:B-1----:R-:W-:-:S04]  /*0c90*/  ISETP.GE.AND P0, PT, R8, UR7, PT ;  /* 0x0000000708007c0c */ /* 0x002fc8000bf06270 */
[----:B------:R-:W-:-:S13]  /*0ca0*/  ISETP.GE.OR P0, PT, R5, UR6, P0 ;  /* 0x0000000605007c0c */ /* 0x000fda0008706670 */
[----:B------:R-:W-:Y:S05]  /*0cb0*/  @P0 EXIT ;  /* 0x000000000000094d */ /* 0x000fea0003800000 */
[----:B0-----:R-:W0:Y:S01]  /*0cc0*/  LDC.64 R2, c[0x0][0x380] ;  /* 0x0000e000ff027b82 */ /* 0x001e220000000a00 */
[----:B------:R-:W-:-:S04]  /*0cd0*/  IMAD R5, R5, UR7, R8 ;  /* 0x0000000705057c24 */ /* 0x000fc8000f8e0208 */
[----:B0-----:R-:W-:-:S05]  /*0ce0*/  IMAD.WIDE.U32 R2, R5, 0x4, R2 ;  /* 0x0000000405027825 */ /* 0x001fca00078e0002 */
[----:B------:R-:W-:Y:S01]  /*0cf0*/  STG.E desc[UR4][R2.64], R14 ;  /* 0x0000000e02007986 */ /* 0x000fe2000c101904 */
[----:B------:R-:W-:Y:S05]  /*0d00*/  EXIT ;  /* 0x000000000000794d */ /* 0x000fea0003800000 */
.L_x_17:
[----:B------:R-:W-:-:S00]  /*0d10*/  BRA `(.L_x_17) ;  /* 0xfffffffc00fc7947 */ /* 0x000fc0000383ffff */
[----:B------:R-:W-:-:S00]  /*0d20*/  NOP ;  /* 0x0000000000007918 */ /* 0x000fc00000000000 */
        /* <DEDUP_REMOVED lines=13> */
.L_x_117:


//--------------------- .text.fp8_scaled_mm_bf16  --------------------------
	.section	.text.fp8_scaled_mm_bf16,"ax",@progbits
	.align	128
        .global         fp8_scaled_mm_bf16
        .type           fp8_scaled_mm_bf16,@function
        .size           fp8_scaled_mm_bf16,(.L_x_118 - fp8_scaled_mm_bf16)
        .other          fp8_scaled_mm_bf16,@"STO_CUDA_ENTRY STV_DEFAULT"
fp8_scaled_mm_bf16:
.text.fp8_scaled_mm_bf16:
        /* <DEDUP_REMOVED lines=19> */
.L_x_19:
[----:B0-----:R-:W-:Y:S05]  /*0130*/  BSYNC.RECONVERGENT B0 ;  /* 0x0000000000007941 */ /* 0x001fea0003800200 */
.L_x_18:
        /* <DEDUP_REMOVED lines=13> */
.L_x_21:
[----:B------:R-:W-:Y:S05]  /*0210*/  BSYNC.RECONVERGENT B0 ;  /* 0x0000000000007941 */ /* 0x000fea0003800200 */
.L_x_20:
[----:B------:R-:W1:Y:S01]  /*0220*/  LDCU UR6, c[0x0][0x3b8] ;  /* 0x00007700ff0677ac */ /* 0x000e620008000800 */
[----:B0-----:R-:W-:Y:S01]  /*0230*/  IMAD.MOV.U32 R10, RZ, RZ, RZ ;  /* 0x000000ffff0a7224 */ /* 0x001fe200078e00ff */
[----:B-1----:R-:W-:-:S09]  /*0240*/  UISETP.GE.AND UP0, UPT, UR6, 0x1, UPT ;  /* 0x000000010600788c */ /* 0x002fd2000bf06270 */
[----:B------:R-:W-:Y:S05]  /*0250*/  BRA.U !UP0, `(.L_x_22) ;  /* 0x0000000908947547 */ /* 0x000fea000b800000 */
[----:B------:R-:W0:Y:S01]  /*0260*/  S2R R11, SR_CgaCtaId ;  /* 0x00000000000b7919 */ /* 0x000e220000008800 */
[----:B------:R-:W1:Y:S01]  /*0270*/  LDCU UR6, c[0x0][0x3b8] ;  /* 0x00007700ff0677ac */ /* 0x000e620008000800 */
[----:B------:R-:W-:Y:S01]  /*0280*/  MOV R7, 0x400 ;  /* 0x0000040000077802 */ /* 0x000fe20000000f00 */
[----:B------:R-:W-:Y:S01]  /*0290*/  BSSY.RECONVERGENT B0, `(.L_x_22) ;  /* 0x00000a1000007945 */ /* 0x000fe20003800200 */
[----:B------:R-:W-:Y:S01]  /*02a0*/  IMAD.MOV.U32 R10, RZ, RZ, RZ ;  /* 0x000000ffff0a7224 */ /* 0x000fe200078e00ff */
[----:B------:R-:W2:Y:S01]  /*02b0*/  LDCU UR8, c[0x0][0x3b8] ;  /* 0x00007700ff0877ac */ /* 0x000ea20008000800 */
[----:B------:R-:W-:Y:S01]  /*02c0*/  IADD3 R8, PT, PT, R7, 0x840, RZ ;  /* 0x0000084007087810 */ /* 0x000fe20007ffe0ff */
[----:B------:R-:W3:Y:S01]  /*02d0*/  LDCU UR7, c[0x0][0x3b8] ;  /* 0x00007700ff0777ac */ /* 0x000ee20008000800 */
[----:B-1----:R-:W-:Y:S02]  /*02e0*/  MOV R22, UR6 ;  /* 0x0000000600167c02 */ /* 0x002fe40008000f00 */
[C---:B0-----:R-:W-:Y:S01]  /*02f0*/  LEA R9, R11.reuse, R7, 0x18 ;  /* 0x000000070b097211 */ /* 0x041fe200078ec0ff */
[----:B------:R-:W-:Y:S01]  /*0300*/  IMAD.MOV.U32 R7, RZ, RZ, RZ ;  /* 0x000000ffff077224 */ /* 0x000fe200078e00ff */
[----:B------:R-:W-:-:S03]  /*0310*/  LEA R11, R11, R8, 0x18 ;  /* 0x000000080b0b7211 */ /* 0x000fc600078ec0ff */
[----:B------:R-:W-:Y:S02]  /*0320*/  IMAD R8, R0, 0x84, R9 ;  /* 0x0000008400087824 */ /* 0x000fe400078e0209 */
[----:B--23--:R-:W-:-:S07]  /*0330*/  IMAD R9, R2, 0x84, R11 ;  /* 0x0000008402097824 */ /* 0x00cfce00078e020b */
.L_x_34:
[----:B0-----:R-:W0:Y:S01]  /*0340*/  LDCU UR6, c[0x0][0x3b8] ;  /* 0x00007700ff0677ac */ /* 0x001e220008000800 */
[----:B------:R-:W-:Y:S01]  /*0350*/  IMAD.IADD R11, R2, 0x1, R7 ;  /* 0x00000001020b7824 */ /* 0x000fe200078e0207 */
[----:B------:R-:W-:Y:S01]  /*0360*/  BSSY.RECONVERGENT B1, `(.L_x_23) ;  /* 0x000001c000017945 */ /* 0x000fe20003800200 */
[----:B------:R-:W-:Y:S01]  /*0370*/  IADD3 R17, PT, PT, R0, R7, RZ ;  /* 0x0000000700117210 */ /* 0x000fe20007ffe0ff */
[----:B0-----:R-:W-:-:S05]  /*0380*/  IMAD.U32 R12, RZ, RZ, UR6 ;  /* 0x00000006ff0c7e24 */ /* 0x001fca000f8e00ff */
[----:B------:R-:W-:-:S04]  /*0390*/  ISETP.GE.AND P0, PT, R11, R12, PT ;  /* 0x0000000c0b00720c */ /* 0x000fc80003f06270 */
[----:B------:R-:W-:-:S13]  /*03a0*/  ISETP.GT.U32.OR P0, PT, R2, 0x1f, P0 ;  /* 0x0000001f0200780c */ /* 0x000fda0000704470 */
[----:B------:R-:W-:Y:S05]  /*03b0*/  @P0 BRA `(.L_x_24) ;  /* 0x0000000000580947 */ /* 0x000fea0003800000 */
[----:B------:R-:W0:Y:S01]  /*03c0*/  LDCU UR6, c[0x0][0x3b0] ;  /* 0x00007600ff0677ac */ /* 0x000e220008000800 */
[----:B------:R-:W-:Y:S01]  /*03d0*/  IMAD.MOV.U32 R11, RZ, RZ, R2 ;  /* 0x000000ffff0b7224 */ /* 0x000fe200078e0002 */
[----:B0-----:R-:W-:-:S13]  /*03e0*/  ISETP.GE.AND P0, PT, R3, UR6, PT ;  /* 0x0000000603007c0c */ /* 0x001fda000bf06270 */
.L_x_25:
[----:B0-----:R-:W0:Y:S01]  /*03f0*/  @!P0 LDC.64 R12, c[0x0][0x388] ;  /* 0x0000e200ff0c8b82 */ /* 0x001e220000000a00 */
[----:B------:R-:W-:-:S04]  /*0400*/  @!P0 IMAD R14, R3, UR7, R7 ;  /* 0x00000007030e8c24 */ /* 0x000fc8000f8e0207 */
[----:B------:R-:W-:-:S05]  /*0410*/  @!P0 IMAD.IADD R15, R14, 0x1, R11 ;  /* 0x000000010e0f8824 */ /* 0x000fca00078e020b */
[----:B0-----:R-:W-:-:S04]  /*0420*/  @!P0 IADD3 R14, P1, PT, R15, R12, RZ ;  /* 0x0000000c0f0e8210 */ /* 0x001fc80007f3e0ff */
[----:B------:R-:W-:-:S05]  /*0430*/  @!P0 IADD3.X R15, PT, PT, RZ, R13, RZ, P1, !PT ;  /* 0x0000000dff0f8210 */ /* 0x000fca0000ffe4ff */
[----:B------:R-:W2:Y:S01]  /*0440*/  @!P0 LDG.E.U8.CONSTANT R14, desc[UR4][R14.64] ;  /* 0x000000040e0e8981 */ /* 0x000ea2000c1e9100 */
[C---:B------:R-:W-:Y:S01]  /*0450*/  IMAD R16, R11.reuse, 0x4, R8 ;  /* 0x000000040b107824 */ /* 0x040fe200078e0208 */
[C---:B------:R-:W-:Y:S01]  /*0460*/  ISETP.LT.U32.AND P2, PT, R11.reuse, 0x10, PT ;  /* 0x000000100b00780c */ /* 0x040fe20003f41070 */
[----:B------:R-:W-:-:S04]  /*0470*/  VIADD R18, R11, 0x10 ;  /* 0x000000100b127836 */ /* 0x000fc80000000000 */
[----:B------:R-:W-:Y:S02]  /*0480*/  IMAD.IADD R19, R18, 0x1, R7 ;  /* 0x0000000112137824 */ /* 0x000fe400078e0207 */
[----:B------:R-:W-:Y:S01]  /*0490*/  IMAD.MOV.U32 R11, RZ, RZ, R18 ;  /* 0x000000ffff0b7224 */ /* 0x000fe200078e0012 */
[----:B--2---:R-:W-:-:S05]  /*04a0*/  @!P0 F2FP.F16.E4M3.UNPACK_B R12, R14 ;  /* 0x0000000eff0c823e */ /* 0x004fca00020006ff */
[----:B------:R-:W-:Y:S01]  /*04b0*/  @!P0 HADD2.F32 R13, -RZ, R12.H0_H0 ;  /* 0x2000000cff0d8230 */ /* 0x000fe20000004100 */
[----:B------:R-:W-:-:S04]  /*04c0*/  MOV R12, UR7 ;  /* 0x00000007000c7c02 */ /* 0x000fc80008000f00 */
[----:B-----5:R-:W-:Y:S01]  /*04d0*/  @!P0 FMUL R13, R13, R4 ;  /* 0x000000040d0d8220 */ /* 0x020fe20000400000 */
[----:B------:R-:W-:-:S04]  /*04e0*/  ISETP.GE.AND P1, PT, R19, R12, PT ;  /* 0x0000000c1300720c */ /* 0x000fc80003f26270 */
[----:B------:R0:W-:Y:S04]  /*04f0*/  @!P0 STS [R16], R13 ;  /* 0x0000000d10008388 */ /* 0x0001e80000000800 */
[----:B------:R0:W-:Y:S05]  /*0500*/  @P0 STS [R16], RZ ;  /* 0x000000ff10000388 */ /* 0x0001ea0000000800 */
[----:B------:R-:W-:Y:S05]  /*0510*/  @!P1 BRA P2, `(.L_x_25) ;  /* 0xfffffffc00b49947 */ /* 0x000fea000103ffff */
.L_x_24:
[----:B------:R-:W-:Y:S05]  /*0520*/  BSYNC.RECONVERGENT B1 ;  /* 0x0000000000017941 */ /* 0x000fea0003800200 */
.L_x_23:
[----:B------:R-:W-:Y:S01]  /*0530*/  ISETP.GE.AND P0, PT, R17, R12, PT ;  /* 0x0000000c1100720c */ /* 0x000fe20003f06270 */
[----:B------:R-:W-:Y:S03]  /*0540*/  BSSY.RECONVERGENT B1, `(.L_x_26) ;  /* 0x0000019000017945 */ /* 0x000fe60003800200 */
[----:B------:R-:W-:-:S13]  /*0550*/  ISETP.GT.U32.OR P0, PT, R0, 0x1f, P0 ;  /* 0x0000001f0000780c */ /* 0x000fda0000704470 */
[----:B------:R-:W-:Y:S05]  /*0560*/  @P0 BRA `(.L_x_27) ;  /* 0x0000000000580947 */ /* 0x000fea0003800000 */
[----:B------:R-:W1:Y:S01]  /*0570*/  LDCU UR6, c[0x0][0x3b4] ;  /* 0x00007680ff0677ac */ /* 0x000e620008000800 */
[----:B0-----:R-:W-:Y:S02]  /*0580*/  MOV R16, R0 ;  /* 0x0000000000107202 */ /* 0x001fe40000000f00 */
[----:B-1----:R-:W-:-:S13]  /*0590*/  ISETP.GE.AND P0, PT, R6, UR6, PT ;  /* 0x0000000606007c0c */ /* 0x002fda000bf06270 */
.L_x_28:
[----:B------:R-:W0:Y:S01]  /*05a0*/  @!P0 LDC.64 R12, c[0x0][0x390] ;  /* 0x0000e400ff0c8b82 */ /* 0x000e220000000a00 */
[----:B------:R-:W-:-:S04]  /*05b0*/  @!P0 IMAD R11, R6, UR8, R7 ;  /* 0x00000008060b8c24 */ /* 0x000fc8000f8e0207 */
[----:B------:R-:W-:-:S05]  /*05c0*/  @!P0 IMAD.IADD R11, R11, 0x1, R16 ;  /* 0x000000010b0b8824 */ /* 0x000fca00078e0210 */
[----:B0-----:R-:W-:-:S05]  /*05d0*/  @!P0 IADD3 R14, P1, PT, R11, R12, RZ ;  /* 0x0000000c0b0e8210 */ /* 0x001fca0007f3e0ff */
[----:B------:R-:W-:-:S05]  /*05e0*/  @!P0 IMAD.X R15, RZ, RZ, R13, P1 ;  /* 0x000000ffff0f8224 */ /* 0x000fca00008e060d */
[----:B------:R-:W2:Y:S01]  /*05f0*/  @!P0 LDG.E.U8.CONSTANT R14, desc[UR4][R14.64] ;  /* 0x000000040e0e8981 */ /* 0x000ea2000c1e9100 */
[C---:B------:R-:W-:Y:S01]  /*0600*/  LEA R18, R16.reuse, R9, 0x2 ;  /* 0x0000000910127211 */ /* 0x040fe200078e10ff */
[C---:B------:R-:W-:Y:S01]  /*0610*/  VIADD R20, R16.reuse, 0x10 ;  /* 0x0000001010147836 */ /* 0x040fe20000000000 */
[----:B------:R-:W-:-:S03]  /*0620*/  ISETP.LT.U32.AND P2, PT, R16, 0x10, PT ;  /* 0x000000101000780c */ /* 0x000fc60003f41070 */
[----:B------:R-:W-:Y:S01]  /*0630*/  IMAD.MOV.U32 R16, RZ, RZ, R20 ;  /* 0x000000ffff107224 */ /* 0x000fe200078e0014 */
[----:B------:R-:W-:Y:S02]  /*0640*/  IADD3 R13, PT, PT, R20, R7, RZ ;  /* 0x00000007140d7210 */ /* 0x000fe40007ffe0ff */
        /* <DEDUP_REMOVED lines=8> */
.L_x_27:
[----:B------:R-:W-:Y:S05]  /*06d0*/  BSYNC.RECONVERGENT B1 ;  /* 0x0000000000017941 */ /* 0x000fea0003800200 */
.L_x_26:
        /* <DEDUP_REMOVED lines=9> */
[----:B0-----:R-:W-:-:S03]  /*0770*/  HFMA2 R13, -RZ, RZ, 0, 0 ;  /* 0x00000000ff0d7431 */ /* 0x001fc600000001ff */
[----:B------:R-:W-:-:S07]  /*0780*/  ISETP.NE.AND P1, PT, R24, RZ, PT ;  /* 0x000000ff1800720c */ /* 0x000fce0003f25270 */
[----:B------:R-:W-:Y:S06]  /*0790*/  @!P0 BRA `(.L_x_32) ;  /* 0x0000000000988947 */ /* 0x000fec0003800000 */
[----:B------:R-:W0:Y:S01]  /*07a0*/  S2R R14, SR_CgaCtaId ;  /* 0x00000000000e7919 */ /* 0x000e220000008800 */
[----:B------:R-:W-:Y:S02]  /*07b0*/  MOV R9, 0x400 ;  /* 0x0000040000097802 */ /* 0x000fe40000000f00 */
[----:B------:R-:W-:-:S03]  /*07c0*/  LOP3.LUT R13, R11, 0x38, RZ, 0xc0, !PT ;  /* 0x000000380b0d7812 */ /* 0x000fc600078ec0ff */
[----:B------:R-:W-:Y:S02]  /*07d0*/  VIADD R9, R9, 0x840 ;  /* 0x0000084009097836 */ /* 0x000fe40000000000 */
[----:B------:R-:W-:-:S03]  /*07e0*/  IMAD.MOV R15, RZ, RZ, -R13 ;  /* 0x000000ffff0f7224 */ /* 0x000fc600078e0a0d */
[----:B0-----:R-:W-:Y:S02]  /*07f0*/  LEA R9, R14, R9, 0x18 ;  /* 0x000000090e097211 */ /* 0x001fe400078ec0ff */
[----:B------:R-:W-:-:S03]  /*0800*/  IADD3 R14, PT, PT, R8, 0x10, RZ ;  /* 0x00000010080e7810 */ /* 0x000fc60007ffe0ff */
[----:B------:R-:W-:-:S05]  /*0810*/  IMAD R9, R2, 0x84, R9 ;  /* 0x0000008402097824 */ /* 0x000fca00078e0209 */
[----:B------:R-:W-:-:S07]  /*0820*/  IADD3 R11, PT, PT, R9, 0x10, RZ ;  /* 0x00000010090b7810 */ /* 0x000fce0007ffe0ff */
.L_x_33:
[----:B------:R-:W-:Y:S01]  /*0830*/  LDS R21, [R14+-0x10] ;  /* 0xfffff0000e157984 */ /* 0x000fe20000000800 */
[----:B------:R-:W-:-:S03]  /*0840*/  VIADD R15, R15, 0x8 ;  /* 0x000000080f0f7836 */ /* 0x000fc60000000000 */
[----:B------:R-:W0:Y:S02]  /*0850*/  LDS R20, [R11+-0x10] ;  /* 0xfffff0000b147984 */ /* 0x000e240000000800 */
[----:B------:R-:W-:Y:S02]  /*0860*/  ISETP.NE.AND P0, PT, R15, RZ, PT ;  /* 0x000000ff0f00720c */ /* 0x000fe40003f05270 */
[----:B------:R-:W-:Y:S04]  /*0870*/  LDS R23, [R14+-0xc] ;  /* 0xfffff4000e177984 */ /* 0x000fe80000000800 */
[----:B------:R-:W1:Y:S04]  /*0880*/  LDS R25, [R11+-0xc] ;  /* 0xfffff4000b197984 */ /* 0x000e680000000800 */
[----:B------:R-:W-:Y:S04]  /*0890*/  LDS R18, [R14+-0x8] ;  /* 0xfffff8000e127984 */ /* 0x000fe80000000800 */
[----:B------:R-:W2:Y:S04]  /*08a0*/  LDS R19, [R11+-0x8] ;  /* 0xfffff8000b137984 */ /* 0x000ea80000000800 */
[----:B------:R-:W-:Y:S04]  /*08b0*/  LDS R17, [R14+-0x4] ;  /* 0xfffffc000e117984 */ /* 0x000fe80000000800 */
[----:B------:R-:W3:Y:S01]  /*08c0*/  LDS R16, [R11+-0x4] ;  /* 0xfffffc000b107984 */ /* 0x000ee20000000800 */
[----:B0-----:R-:W-:-:S03]  /*08d0*/  FFMA R20, R21, R20, R10 ;  /* 0x0000001415147223 */ /* 0x001fc6000000000a */
[----:B------:R-:W-:Y:S04]  /*08e0*/  LDS R21, [R14] ;  /* 0x000000000e157984 */ /* 0x000fe80000000800 */
[----:B------:R-:W0:Y:S01]  /*08f0*/  LDS R10, [R11] ;  /* 0x000000000b0a7984 */ /* 0x000e220000000800 */
[----:B-1----:R-:W-:-:S03]  /*0900*/  FFMA R25, R23, R25, R20 ;  /* 0x0000001917197223 */ /* 0x002fc60000000014 */
[----:B------:R-:W-:Y:S04]  /*0910*/  LDS R20, [R14+0x4] ;  /* 0x000004000e147984 */ /* 0x000fe80000000800 */
[----:B------:R-:W1:Y:S01]  /*0920*/  LDS R23, [R11+0x4] ;  /* 0x000004000b177984 */ /* 0x000e620000000800 */
[----:B--2---:R-:W-:-:S03]  /*0930*/  FFMA R26, R18, R19, R25 ;  /* 0x00000013121a7223 */ /* 0x004fc60000000019 */
[----:B------:R-:W-:Y:S04]  /*0940*/  LDS R18, [R14+0x8] ;  /* 0x000008000e127984 */ /* 0x000fe80000000800 */
[----:B------:R-:W2:Y:S01]  /*0950*/  LDS R19, [R11+0x8] ;  /* 0x000008000b137984 */ /* 0x000ea20000000800 */
[----:B---3--:R-:W-:-:S03]  /*0960*/  FFMA R16, R17, R16, R26 ;  /* 0x0000001011107223 */ /* 0x008fc6000000001a */
[----:B------:R3:W-:Y:S04]  /*0970*/  LDS R17, [R14+0xc] ;  /* 0x00000c000e117984 */ /* 0x0007e80000000800 */
[----:B------:R4:W2:Y:S01]  /*0980*/  LDS R25, [R11+0xc] ;  /* 0x00000c000b197984 */ /* 0x0008a20000000800 */
[----:B---3--:R-:W-:Y:S01]  /*0990*/  IADD3 R14, PT, PT, R14, 0x20, RZ ;  /* 0x000000200e0e7810 */ /* 0x008fe20007ffe0ff */
[----:B----4-:R-:W-:Y:S02]  /*09a0*/  VIADD R11, R11, 0x20 ;  /* 0x000000200b0b7836 */ /* 0x010fe40000000000 */
[----:B0-----:R-:W-:-:S04]  /*09b0*/  FFMA R21, R21, R10, R16 ;  /* 0x0000000a15157223 */ /* 0x001fc80000000010 */
[----:B-1----:R-:W-:-:S04]  /*09c0*/  FFMA R21, R20, R23, R21 ;  /* 0x0000001714157223 */ /* 0x002fc80000000015 */
[----:B--2---:R-:W-:-:S04]  /*09d0*/  FFMA R18, R18, R19, R21 ;  /* 0x0000001312127223 */ /* 0x004fc80000000015 */
[----:B------:R-:W-:Y:S01]  /*09e0*/  FFMA R10, R17, R25, R18 ;  /* 0x00000019110a7223 */ /* 0x000fe20000000012 */
[----:B------:R-:W-:Y:S06]  /*09f0*/  @P0 BRA `(.L_x_33) ;  /* 0xfffffffc008c0947 */ /* 0x000fec000383ffff */
.L_x_32:
[----:B------:R-:W-:Y:S05]  /*0a00*/  BSYNC.RECONVERGENT B2 ;  /* 0x0000000000027941 */ /* 0x000fea0003800200 */
.L_x_31:
[----:B------:R-:W-:Y:S05]  /*0a10*/  @!P1 BRA `(.L_x_30) ;  /* 0x0000000000889947 */ /* 0x000fea0003800000 */
[C---:B------:R-:W-:Y:S01]  /*0a20*/  LEA R16, R13.reuse, R8, 0x2 ;  /* 0x000000080d107211 */ /* 0x040fe200078e10ff */
[----:B------:R-:W-:Y:S01]  /*0a30*/  IMAD R17, R13, 0x4, R9 ;  /* 0x000000040d117824 */ /* 0x000fe200078e0209 */
[----:B------:R-:W-:-:S03]  /*0a40*/  ISETP.NE.AND P0, PT, R24, 0x1, PT ;  /* 0x000000011800780c */ /* 0x000fc60003f05270 */
[----:B------:R-:W-:Y:S04]  /*0a50*/  LDS R11, [R16] ;  /* 0x00000000100b7984 */ /* 0x000fe80000000800 */
[----:B------:R-:W0:Y:S02]  /*0a60*/  LDS R13, [R17] ;  /* 0x00000000110d7984 */ /* 0x000e240000000800 */
[----:B0-----:R-:W-:-:S04]  /*0a70*/  FFMA R10, R11, R13, R10 ;  /* 0x0000000d0b0a7223 */ /* 0x001fc8000000000a */
        /* <DEDUP_REMOVED lines=28> */
.L_x_30:
[----:B------:R-:W-:Y:S05]  /*0c40*/  BSYNC.RECONVERGENT B1 ;  /* 0x0000000000017941 */ /* 0x000fea0003800200 */
.L_x_29:
[----:B------:R-:W-:Y:S01]  /*0c50*/  IADD3 R7, PT, PT, R7, 0x20, RZ ;  /* 0x0000002007077810 */ /* 0x000fe20007ffe0ff */
[----:B------:R-:W-:Y:S01]  /*0c60*/  BAR.SYNC.DEFER_BLOCKING 0x0 ;  /* 0x0000000000007b1d */ /* 0x000fe20000010000 */
[----:B------:R-:W-:Y:S02]  /*0c70*/  VIADD R22, R22, 0xffffffe0 ;  /* 0xffffffe016167836 */ /* 0x000fe40000000000 */
[----:B------:R-:W-:-:S13]  /*0c80*/  ISETP.GE.AND P0, PT, R7, R12, PT ;  /* 0x0000000c0700720c */ /* 0x000fda0003f06270 */
[----:B------:R-:W-:Y:S05]  /*0c90*/  @!P0 BRA `(.L_x_34) ;  /* 0xfffffff400a88947 */ /* 0x000fea000383ffff */
[----:B------:R-:W-:Y:S05]  /*0ca0*/  BSYNC.RECONVERGENT B0 ;  /* 0x0000000000007941 */ /* 0x000fea0003800200 */
.L_x_22:
[----:B------:R-:W1:Y:S02]  /*0cb0*/  LDCU.64 UR10, c[0x0][0x3b0] ;  /* 0x00007600ff0a77ac */ /* 0x000e640008000a00 */
[----:B-1----:R-:W-:-:S04]  /*0cc0*/  ISETP.GE.AND P0, PT, R6, UR11, PT ;  /* 0x0000000b06007c0c */ /* 0x002fc8000bf06270 */
[----:B------:R-:W-:-:S13]  /*0cd0*/  ISETP.GE.OR P0, PT, R3, UR10, P0 ;  /* 0x0000000a03007c0c */ /* 0x000fda0008706670 */
[----:B------:R-:W-:Y:S05]  /*0ce0*/  @P0 EXIT ;  /* 0x000000000000094d */ /* 0x000fea0003800000 */
[----:B------:R-:W1:Y:S01]  /*0cf0*/  LDCU UR6, c[0x0][0x3c4] ;  /* 0x00007880ff0677ac */ /* 0x000e620008000800 */
[----:B-----5:R-:W2:Y:S01]  /*0d00*/  LDC.64 R4, c[0x0][0x380] ;  /* 0x0000e000ff047b82 */ /* 0x020ea20000000a00 */
[----:B------:R-:W-:Y:S01]  /*0d10*/  IMAD R9, R3, UR11, R6 ;  /* 0x0000000b03097c24 */ /* 0x000fe2000f8e0206 */
[----:B------:R-:W3:Y:S01]  /*0d20*/  LDCU.64 UR8, c[0x0][0x3a8] ;  /* 0x00007500ff0877ac */ /* 0x000ee20008000a00 */
[----:B-1----:R-:W-:Y:S02]  /*0d30*/  UISETP.NE.AND UP0, UPT, UR6, URZ, UPT ;  /* 0x000000ff0600728c */ /* 0x002fe4000bf05270 */
[----:B---3--:R-:W-:-:S04]  /*0d40*/  UISETP.EQ.U32.AND UP1, UPT, UR8, URZ, UPT ;  /* 0x000000ff0800728c */ /* 0x008fc8000bf22070 */
[----:B------:R-:W-:-:S09]  /*0d50*/  UISETP.EQ.OR.EX UP0, UPT, UR9, URZ, !UP0, UP1 ;  /* 0x000000ff0900728c */ /* 0x000fd2000c702710 */
[----:B------:R-:W-:Y:S05]  /*0d60*/  BRA.U UP0, `(.L_x_35) ;  /* 0x0000000100147547 */ /* 0x000fea000b800000 */
[----:B------:R-:W1:Y:S02]  /*0d70*/  LDC.64 R2, c[0x0][0x3a8] ;  /* 0x0000ea00ff027b82 */ /* 0x000e640000000a00 */
[----:B-1----:R-:W-:-:S06]  /*0d80*/  IMAD.WIDE.U32 R6, R6, 0x2, R2 ;  /* 0x0000000206067825 */ /* 0x002fcc00078e0002 */
[----:B------:R-:W3:Y:S02]  /*0d90*/  LDG.E.U16.CONSTANT R6, desc[UR4][R6.64] ;  /* 0x0000000406067981 */ /* 0x000ee4000c1e9500 */
[----:B---3--:R-:W-:-:S05]  /*0da0*/  SHF.L.U32 R0, R6, 0x10, RZ ;  /* 0x0000001006007819 */ /* 0x008fca00000006ff */
[----:B------:R-:W-:-:S07]  /*0db0*/  FADD R10, R0, R10 ;  /* 0x0000000a000a7221 */ /* 0x000fce0000000000 */
.L_x_35:
[----:B------:R-:W-:Y:S01]  /*0dc0*/  F2FP.BF16.F32.PACK_AB R0, RZ, R10 ;  /* 0x0000000aff00723e */ /* 0x000fe200000010ff */
[----:B--2---:R-:W-:-:S05]  /*0dd0*/  IMAD.WIDE.U32 R2, R9, 0x2, R4 ;  /* 0x0000000209027825 */ /* 0x004fca00078e0004 */
[----:B------:R-:W-:Y:S01]  /*0de0*/  STG.E.U16 desc[UR4][R2.64], R0 ;  /* 0x0000000002007986 */ /* 0x000fe2000c101504 */
[----:B------:R-:W-:Y:S05]  /*0df0*/  EXIT ;  /* 0x000000000000794d */ /* 0x000fea0003800000 */
.L_x_36:
        /* <DEDUP_REMOVED lines=16> */
.L_x_118:


//--------------------- .text.fp8_quantize_input_bf16 --------------------------
	.section	.text.fp8_quantize_input_bf16,"ax",@progbits
	.align	128
        .global         fp8_quantize_input_bf16
        .type           fp8_quantize_input_bf16,@function
        .size           fp8_quantize_input_bf16,(.L_x_116 - fp8_quantize_input_bf16)
        .other          fp8_quantize_input_bf16,@"STO_CUDA_ENTRY STV_DEFAULT"
fp8_quantize_input_bf16:
.text.fp8_quantize_input_bf16:
[----:B------:R-:W-:Y:S01]  /*0000*/  LDC R1, c[0x0][0x37c] ;  /* 0x0000df00ff017b82 */ /* 0x000fe20000000800 */
[----:B------:R-:W0:Y:S01]  /*0010*/  S2R R6, SR_CTAID.X ;  /* 0x0000000000067919 */ /* 0x000e220000002500 */
[----:B------:R-:W0:Y:S02]  /*0020*/  LDCU UR4, c[0x0][0x398] ;  /* 0x00007300ff0477ac */ /* 0x000e240008000800 */
[----:B0-----:R-:W-:-:S13]  /*0030*/  ISETP.GE.AND P0, PT, R6, UR4, PT ;  /* 0x0000000406007c0c */ /* 0x001fda000bf06270 */
[----:B------:R-:W-:Y:S05]  /*0040*/  @P0 EXIT ;  /* 0x000000000000094d */ /* 0x000fea0003800000 */
[----:B------:R-:W0:Y:S01]  /*0050*/  S2R R5, SR_TID.X ;  /* 0x0000000000057919 */ /* 0x000e220000002100 */
[----:B------:R-:W1:Y:S01]  /*0060*/  LDCU UR4, c[0x0][0x39c] ;  /* 0x00007380ff0477ac */ /* 0x000e620008000800 */
[----:B------:R-:W2:Y:S01]  /*0070*/  LDC.64 R2, c[0x0][0x390] ;  /* 0x0000e400ff027b82 */ /* 0x000ea20000000a00 */
[----:B------:R-:W-:Y:S01]  /*0080*/  BSSY.RECONVERGENT B0, `(.L_x_37) ;  /* 0x0000011000007945 */ /* 0x000fe20003800200 */
[----:B------:R-:W-:Y:S01]  /*0090*/  IMAD.MOV.U32 R0, RZ, RZ, RZ ;  /* 0x000000ffff007224 */ /* 0x000fe200078e00ff */
[----:B------:R-:W3:Y:S01]  /*00a0*/  LDCU.64 UR8, c[0x0][0x358] ;  /* 0x00006b00ff0877ac */ /* 0x000ee20008000a00 */
[----:B-1----:R-:W-:-:S04]  /*00b0*/  IMAD R4, R6, UR4, RZ ;  /* 0x0000000406047c24 */ /* 0x002fc8000f8e02ff */
[----:B--2---:R-:W-:Y:S01]  /*00c0*/  IMAD.WIDE R2, R4, 0x2, R2 ;  /* 0x0000000204027825 */ /* 0x004fe200078e0202 */
[----:B0-----:R-:W-:-:S13]  /*00d0*/  ISETP.GE.AND P0, PT, R5, UR4, PT ;  /* 0x0000000405007c0c */ /* 0x001fda000bf06270 */
[----:B---3--:R-:W-:Y:S05]  /*00e0*/  @P0 BRA `(.L_x_38) ;  /* 0x0000000000280947 */ /* 0x008fea0003800000 */
[----:B------:R-:W0:Y:S01]  /*00f0*/  LDC R10, c[0x0][0x360] ;  /* 0x0000d800ff0a7b82 */ /* 0x000e220000000800 */
[----:B------:R-:W-:Y:S02]  /*0100*/  IMAD.MOV.U32 R0, RZ, RZ, RZ ;  /* 0x000000ffff007224 */ /* 0x000fe400078e00ff */
[----:B------:R-:W-:-:S07]  /*0110*/  IMAD.MOV.U32 R7, RZ, RZ, R5 ;  /* 0x000000ffff077224 */ /* 0x000fce00078e0005 */
.L_x_39:
[----:B------:R-:W-:-:S06]  /*0120*/  IMAD.WIDE R8, R7, 0x2, R2 ;  /* 0x0000000207087825 */ /* 0x000fcc00078e0202 */
[----:B------:R-:W2:Y:S01]  /*0130*/  LDG.E.U16.CONSTANT R8, desc[UR8][R8.64] ;  /* 0x0000000808087981 */ /* 0x000ea2000c1e9500 */
[----:B0-----:R-:W-:-:S05]  /*0140*/  IMAD.IADD R7, R10, 0x1, R7 ;  /* 0x000000010a077824 */ /* 0x001fca00078e0207 */
[----:B------:R-:W-:Y:S01]  /*0150*/  ISETP.GE.AND P0, PT, R7, UR4, PT ;  /* 0x0000000407007c0c */ /* 0x000fe2000bf06270 */
[----:B--2---:R-:W-:-:S05]  /*0160*/  IMAD.U32 R11, R8, 0x10000, RZ ;  /* 0x00010000080b7824 */ /* 0x004fca00078e00ff */
[----:B------:R-:W-:-:S07]  /*0170*/  FMNMX R0, |R11|, R0, !PT ;  /* 0x000000000b007209 */ /* 0x000fce0007800200 */
[----:B------:R-:W-:Y:S05]  /*0180*/  @!P0 BRA `(.L_x_39) ;  /* 0xfffffffc00e48947 */ /* 0x000fea000383ffff */
.L_x_38:
[----:B------:R-:W-:Y:S05]  /*0190*/  BSYNC.RECONVERGENT B0 ;  /* 0x0000000000007941 */ /* 0x000fea0003800200 */
.L_x_37:
[----:B------:R-:W0:Y:S01]  /*01a0*/  SHFL.BFLY PT, R7, R0, 0x10, 0x1f ;  /* 0x0e001f0000077f89 */ /* 0x000e2200000e0000 */
[----:B------:R-:W-:Y:S01]  /*01b0*/  LOP3.LUT P0, R12, R5, 0x1f, RZ, 0xc0, !PT ;  /* 0x0000001f050c7812 */ /* 0x000fe2000780c0ff */
[----:B------:R-:W1:-:S12]  /*01c0*/  LDCU UR6, c[0x0][0x360] ;  /* 0x00006c00ff0677ac */ /* 0x000e580008000800 */
[----:B------:R-:W2:Y:S01]  /*01d0*/  @!P0 S2R R13, SR_CgaCtaId ;  /* 0x00000000000d8919 */ /* 0x000ea20000008800 */
[----:B0-----:R-:W-:Y:S02]  /*01e0*/  FMNMX R7, R7, R0, !PT ;  /* 0x0000000007077209 */ /* 0x001fe40007800000 */
[----:B------:R-:W-:-:S03]  /*01f0*/  @!P0 MOV R0, 0x400 ;  /* 0x0000040000008802 */ /* 0x000fc60000000f00 */
[----:B------:R-:W0:Y:S02]  /*0200*/  SHFL.BFLY PT, R8, R7, 0x8, 0x1f ;  /* 0x0d001f0007087f89 */ /* 0x000e2400000e0000 */
[----:B------:R-:W-:-:S05]  /*0210*/  @!P0 VIADD R0, R0, 0x10 ;  /* 0x0000001000008836 */ /* 0x000fca0000000000 */
[----:B--2---:R-:W-:-:S04]  /*0220*/  @!P0 LEA R0, R13, R0, 0x18 ;  /* 0x000000000d008211 */ /* 0x004fc800078ec0ff */
[----:B------:R-:W-:Y:S02]  /*0230*/  @!P0 LEA.HI R0, R5, R0, RZ, 0x1d ;  /* 0x0000000005008211 */ /* 0x000fe400078fe8ff */
[----:B0-----:R-:W-:Y:S02]  /*0240*/  FMNMX R8, R7, R8, !PT ;  /* 0x0000000807087209 */ /* 0x001fe40007800000 */
[----:B------:R-:W-:-:S03]  /*0250*/  SHF.R.S32.HI R7, RZ, 0x1f, R4 ;  /* 0x0000001fff077819 */ /* 0x000fc60000011404 */
[----:B------:R-:W0:Y:S02]  /*0260*/  SHFL.BFLY PT, R9, R8, 0x4, 0x1f ;  /* 0x0c801f0008097f89 */ /* 0x000e2400000e0000 */
[----:B0-----:R-:W-:-:S05]  /*0270*/  FMNMX R9, R8, R9, !PT ;  /* 0x0000000908097209 */ /* 0x001fca0007800000 */
[----:B------:R-:W0:Y:S02]  /*0280*/  SHFL.BFLY PT, R10, R9, 0x2, 0x1f ;  /* 0x0c401f00090a7f89 */ /* 0x000e2400000e0000 */
[----:B0-----:R-:W-:-:S05]  /*0290*/  FMNMX R10, R9, R10, !PT ;  /* 0x0000000a090a7209 */ /* 0x001fca0007800000 */
[----:B------:R-:W0:Y:S02]  /*02a0*/  SHFL.BFLY PT, R11, R10, 0x1, 0x1f ;  /* 0x0c201f000a0b7f89 */ /* 0x000e2400000e0000 */
[----:B0-----:R-:W-:-:S05]  /*02b0*/  FMNMX R11, R10, R11, !PT ;  /* 0x0000000b0a0b7209 */ /* 0x001fca0007800000 */
[----:B------:R0:W-:Y:S01]  /*02c0*/  @!P0 STS [R0], R11 ;  /* 0x0000000b00008388 */ /* 0x0001e20000000800 */
[----:B------:R-:W-:Y:S01]  /*02d0*/  BAR.SYNC.DEFER_BLOCKING 0x0 ;  /* 0x0000000000007b1d */ /* 0x000fe20000010000 */
[----:B------:R-:W-:-:S13]  /*02e0*/  ISETP.GT.U32.AND P0, PT, R5, 0x1f, PT ;  /* 0x0000001f0500780c */ /* 0x000fda0003f04070 */
[----:B01----:R-:W-:Y:S05]  /*02f0*/  @P0 BRA `(.L_x_40) ;  /* 0x0000000000680947 */ /* 0x003fea0003800000 */
[----:B------:R-:W-:-:S06]  /*0300*/  USHF.R.U32.HI UR4, URZ, 0x5, UR6 ;  /* 0x00000005ff047899 */ /* 0x000fcc0008011606 */
[----:B------:R-:W-:Y:S01]  /*0310*/  ISETP.GE.U32.AND P0, PT, R12, UR4, PT ;  /* 0x000000040c007c0c */ /* 0x000fe2000bf06070 */
[----:B------:R-:W-:-:S12]  /*0320*/  UMOV UR4, 0xffffffff ;  /* 0xffffffff00047882 */ /* 0x000fd80000000000 */
[----:B------:R-:W0:Y:S01]  /*0330*/  @!P0 S2R R9, SR_CgaCtaId ;  /* 0x0000000000098919 */ /* 0x000e220000008800 */
[----:B------:R-:W-:-:S05]  /*0340*/  @!P0 MOV R0, 0x400 ;  /* 0x0000040000008802 */ /* 0x000fca0000000f00 */
[----:B------:R-:W-:-:S05]  /*0350*/  @!P0 VIADD R0, R0, 0x10 ;  /* 0x0000001000008836 */ /* 0x000fca0000000000 */
[----:B0-----:R-:W-:Y:S01]  /*0360*/  @!P0 LEA R9, R9, R0, 0x18 ;  /* 0x0000000009098211 */ /* 0x001fe200078ec0ff */
[----:B------:R-:W-:-:S04]  /*0370*/  IMAD.MOV.U32 R0, RZ, RZ, RZ ;  /* 0x000000ffff007224 */ /* 0x000fc800078e00ff */
[----:B------:R-:W-:-:S05]  /*0380*/  @!P0 IMAD R8, R12, 0x4, R9 ;  /* 0x000000040c088824 */ /* 0x000fca00078e0209 */
[----:B------:R0:W1:Y:S01]  /*0390*/  @!P0 LDS R0, [R8] ;  /* 0x0000000008008984 */ /* 0x0000620000000800 */
[----:B------:R-:W-:Y:S01]  /*03a0*/  ISETP.NE.AND P0, PT, R12, RZ, PT ;  /* 0x000000ff0c00720c */ /* 0x000fe20003f05270 */
[----:B------:R-:W-:-:S12]  /*03b0*/  BRA.DIV UR4, `(.L_x_41) ;  /* 0x00000006043c7947 */ /* 0x000fd8000b800000 */
[----:B-1----:R-:W1:Y:S02]  /*03c0*/  SHFL.BFLY PT, R9, R0, 0x10, 0x1f ;  /* 0x0e001f0000097f89 */ /* 0x002e6400000e0000 */
[----:B-1----:R-:W-:-:S05]  /*03d0*/  FMNMX R9, R9, R0, !PT ;  /* 0x0000000009097209 */ /* 0x002fca0007800000 */
[----:B0-----:R-:W0:Y:S02]  /*03e0*/  SHFL.BFLY PT, R8, R9, 0x8, 0x1f ;  /* 0x0d001f0009087f89 */ /* 0x001e2400000e0000 */
[----:B0-----:R-:W-:-:S05]  /*03f0*/  FMNMX R8, R9, R8, !PT ;  /* 0x0000000809087209 */ /* 0x001fca0007800000 */
[----:B------:R-:W0:Y:S02]  /*0400*/  SHFL.BFLY PT, R11, R8, 0x4, 0x1f ;  /* 0x0c801f00080b7f89 */ /* 0x000e2400000e0000 */
[----:B0-----:R-:W-:-:S05]  /*0410*/  FMNMX R11, R8, R11, !PT ;  /* 0x0000000b080b7209 */ /* 0x001fca0007800000 */
[----:B------:R-:W0:Y:S02]  /*0420*/  SHFL.BFLY PT, R10, R11, 0x2, 0x1f ;  /* 0x0c401f000b0a7f89 */ /* 0x000e2400000e0000 */
[----:B0-----:R-:W-:-:S05]  /*0430*/  FMNMX R10, R11, R10, !PT ;  /* 0x0000000a0b0a7209 */ /* 0x001fca0007800000 */
[----:B------:R0:W1:Y:S02]  /*0440*/  SHFL.BFLY PT, R13, R10, 0x1, 0x1f ;  /* 0x0c201f000a0d7f89 */ /* 0x00006400000e0000 */
.L_x_52:
[----:B------:R-:W2:Y:S01]  /*0450*/  @!P0 S2R R9, SR_CgaCtaId ;  /* 0x0000000000098919 */ /* 0x000ea20000008800 */
[----:B------:R-:W-:Y:S02]  /*0460*/  @!P0 MOV R0, 0x400 ;  /* 0x0000040000008802 */ /* 0x000fe40000000f00 */
[----:B-1----:R-:W-:Y:S02]  /*0470*/  FMNMX R13, R10, R13, !PT ;  /* 0x0000000d0a0d7209 */ /* 0x002fe40007800000 */
[----:B--2---:R-:W-:-:S05]  /*0480*/  @!P0 LEA R0, R9, R0, 0x18 ;  /* 0x0000000009008211 */ /* 0x004fca00078ec0ff */
[----:B------:R1:W-:Y:S02]  /*0490*/  @!P0 STS [R0+0x10], R13 ;  /* 0x0000100d00008388 */ /* 0x0003e40000000800 */
.L_x_40:
[----:B------:R-:W-:Y:S01]  /*04a0*/  ISETP.NE.AND P0, PT, R5, RZ, PT ;  /* 0x000000ff0500720c */ /* 0x000fe20003f05270 */
[----:B------:R-:W-:Y:S05]  /*04b0*/  WARPSYNC.ALL ;  /* 0x0000000000007948 */ /* 0x000fea0003800000 */
[----:B------:R-:W-:Y:S06]  /*04c0*/  BAR.SYNC.DEFER_BLOCKING 0x0 ;  /* 0x0000000000007b1d */ /* 0x000fec0000010000 */
[----:B------:R-:W-:Y:S04]  /*04d0*/  BSSY.RECONVERGENT B0, `(.L_x_42) ;  /* 0x000001a000007945 */ /* 0x000fe80003800200 */
[----:B------:R-:W-:Y:S05]  /*04e0*/  @P0 BRA `(.L_x_43) ;  /* 0x0000000000600947 */ /* 0x000fea0003800000 */
[----:B------:R-:W2:Y:S01]  /*04f0*/  S2UR UR5, SR_CgaCtaId ;  /* 0x00000000000579c3 */ /* 0x000ea20000008800 */
[----:B------:R-:W-:Y:S01]  /*0500*/  UMOV UR4, 0x400 ;  /* 0x0000040000047882 */ /* 0x000fe20000000000 */
[----:B------:R-:W-:Y:S02]  /*0510*/  IMAD.MOV.U32 R9, RZ, RZ, 0x3b124925 ;  /* 0x3b124925ff097424 */ /* 0x000fe400078e00ff */
[----:B------:R-:W-:-:S04]  /*0520*/  IMAD.MOV.U32 R8, RZ, RZ, 0x43e00000 ;  /* 0x43e00000ff087424 */ /* 0x000fc800078e00ff */
[----:B------:R-:W-:-:S04]  /*0530*/  FFMA R8, R9, -R8, 1 ;  /* 0x3f80000009087423 */ /* 0x000fc80000000808 */
[----:B------:R-:W-:Y:S01]  /*0540*/  FFMA R9, R8, R9, 0.0022321429569274187088 ;  /* 0x3b12492508097423 */ /* 0x000fe20000000009 */
[----:B--2---:R-:W-:-:S09]  /*0550*/  ULEA UR4, UR5, UR4, 0x18 ;  /* 0x0000000405047291 */ /* 0x004fd2000f8ec0ff */
[----:B-1----:R-:W1:Y:S02]  /*0560*/  LDS R0, [UR4+0x10] ;  /* 0x00001004ff007984 */ /* 0x002e640008000800 */
[----:B-1----:R-:W1:Y:S01]  /*0570*/  FCHK P0, R0, 448 ;  /* 0x43e0000000007902 */ /* 0x002e620000000000 */
[----:B------:R-:W-:-:S04]  /*0580*/  FFMA R8, R0, R9, RZ ;  /* 0x0000000900087223 */ /* 0x000fc800000000ff */
[----:B0-----:R-:W-:-:S04]  /*0590*/  FFMA R10, R8, -448, R0 ;  /* 0xc3e00000080a7823 */ /* 0x001fc80000000000 */
[----:B------:R-:W-:Y:S01]  /*05a0*/  FFMA R10, R9, R10, R8 ;  /* 0x0000000a090a7223 */ /* 0x000fe20000000008 */
[----:B-1----:R-:W-:Y:S06]  /*05b0*/  @!P0 BRA `(.L_x_44) ;  /* 0x00000000000c8947 */ /* 0x002fec0003800000 */
[----:B------:R-:W-:-:S07]  /*05c0*/  MOV R8, 0x5e0 ;  /* 0x000005e000087802 */ /* 0x000fce0000000f00 */
[----:B------:R-:W-:Y:S05]  /*05d0*/  CALL.REL.NOINC `($__internal_1_$__cuda_sm3x_div_rn_noftz_f32_slowpath) ;  /* 0x0000000800147944 */ /* 0x000fea0003c00000 */
[----:B------:R-:W-:-:S07]  /*05e0*/  IMAD.MOV.U32 R10, RZ, RZ, R0 ;  /* 0x000000ffff0a7224 */ /* 0x000fce00078e0000 */
.L_x_44:
[----:B------:R-:W0:Y:S01]  /*05f0*/  S2UR UR5, SR_CgaCtaId ;  /* 0x00000000000579c3 */ /* 0x000e220000008800 */
[----:B------:R-:W-:Y:S01]  /*0600*/  UMOV UR4, 0x400 ;  /* 0x0000040000047882 */ /* 0x000fe20000000000 */
[----:B------:R-:W-:-:S06]  /*0610*/  FMNMX R11, R10, 9.9999999600419720025e-13, !PT ;  /* 0x2b8cbccc0a0b7809 */ /* 0x000fcc0007800000 */
[----:B------:R-:W1:Y:S01]  /*0620*/  LDC.64 R8, c[0x0][0x388] ;  /* 0x0000e200ff087b82 */ /* 0x000e620000000a00 */
[----:B0-----:R-:W-:Y:S01]  /*0630*/  ULEA UR4, UR5, UR4, 0x18 ;  /* 0x0000000405047291 */ /* 0x001fe2000f8ec0ff */
[----:B-1----:R-:W-:-:S08]  /*0640*/  IMAD.WIDE.U32 R8, R6, 0x4, R8 ;  /* 0x0000000406087825 */ /* 0x002fd000078e0008 */
[----:B------:R2:W-:Y:S04]  /*0650*/  STS [UR4], R11 ;  /* 0x0000000bff007988 */ /* 0x0005e80008000804 */
[----:B------:R2:W-:Y:S02]  /*0660*/  STG.E desc[UR8][R8.64], R11 ;  /* 0x0000000b08007986 */ /* 0x0005e4000c101908 */
.L_x_43:
[----:B------:R-:W-:Y:S05]  /*0670*/  BSYNC.RECONVERGENT B0 ;  /* 0x0000000000007941 */ /* 0x000fea0003800200 */
.L_x_42:
[----:B------:R-:W3:Y:S01]  /*0680*/  LDCU UR4, c[0x0][0x39c] ;  /* 0x00007380ff0477ac */ /* 0x000ee20008000800 */
[----:B------:R-:W-:Y:S01]  /*0690*/  BAR.SYNC.DEFER_BLOCKING 0x0 ;  /* 0x0000000000007b1d */ /* 0x000fe20000010000 */
[----:B---3--:R-:W-:-:S13]  /*06a0*/  ISETP.GE.AND P0, PT, R5, UR4, PT ;  /* 0x0000000405007c0c */ /* 0x008fda000bf06270 */
[----:B------:R-:W-:Y:S05]  /*06b0*/  @P0 EXIT ;  /* 0x000000000000094d */ /* 0x000fea0003800000 */
[----:B------:R-:W3:Y:S01]  /*06c0*/  S2UR UR5, SR_CgaCtaId ;  /* 0x00000000000579c3 */ /* 0x000ee20000008800 */
[----:B------:R-:W-:Y:S01]  /*06d0*/  UMOV UR4, 0x400 ;  /* 0x0000040000047882 */ /* 0x000fe20000000000 */
[----:B------:R-:W4:Y:S01]  /*06e0*/  LDCU UR7, c[0x0][0x39c] ;  /* 0x00007380ff0777ac */ /* 0x000f220008000800 */
[----:B---3--:R-:W-:-:S09]  /*06f0*/  ULEA UR4, UR5, UR4, 0x18 ;  /* 0x0000000405047291 */ /* 0x008fd2000f8ec0ff */
[----:B-1----:R-:W1:Y:S02]  /*0700*/  LDS R0, [UR4] ;  /* 0x00000004ff007984 */ /* 0x002e640008000800 */
[----:B------:R-:W3:Y:S01]  /*0710*/  LDCU.64 UR4, c[0x0][0x380] ;  /* 0x00007000ff0477ac */ /* 0x000ee20008000a00 */
[----:B-1----:R-:W-:-:S05]  /*0720*/  VIADD R6, R0, 0x1800000 ;  /* 0x0180000000067836 */ /* 0x002fca0000000000 */
[----:B------:R-:W-:-:S04]  /*0730*/  LOP3.LUT R6, R6, 0x7f800000, RZ, 0xc0, !PT ;  /* 0x7f80000006067812 */ /* 0x000fc800078ec0ff */
[----:B------:R-:W-:-:S13]  /*0740*/  ISETP.GT.U32.AND P0, PT, R6, 0x1ffffff, PT ;  /* 0x01ffffff0600780c */ /* 0x000fda0003f04070 */
[----:B---34-:R-:W-:Y:S05]  /*0750*/  @P0 BRA `(.L_x_45) ;  /* 0x0000000000100947 */ /* 0x018fea0003800000 */
[----:B------:R-:W-:-:S07]  /*0760*/  MOV R6, 0x780 ;  /* 0x0000078000067802 */ /* 0x000fce0000000f00 */
[----:B0-2---:R-:W-:Y:S05]  /*0770*/  CALL.REL.NOINC `($__internal_0_$__cuda_sm20_rcp_rn_f32_slowpath) ;  /* 0x0000000000d87944 */ /* 0x005fea0003c00000 */
[----:B------:R-:W-:Y:S01]  /*0780*/  IMAD.MOV.U32 R6, RZ, RZ, R0 ;  /* 0x000000ffff067224 */ /* 0x000fe200078e0000 */
[----:B------:R-:W-:Y:S06]  /*0790*/  BRA `(.L_x_46) ;  /* 0x0000000000107947 */ /* 0x000fec0003800000 */
.L_x_45:
[----:B--2---:R-:W1:Y:S02]  /*07a0*/  MUFU.RCP R9, R0 ;  /* 0x0000000000097308 */ /* 0x004e640000001000 */
[----:B-1----:R-:W-:-:S04]  /*07b0*/  FFMA R6, R0, R9, -1 ;  /* 0xbf80000000067423 */ /* 0x002fc80000000009 */
[----:B------:R-:W-:-:S04]  /*07c0*/  FADD.FTZ R6, -R6, -RZ ;  /* 0x800000ff06067221 */ /* 0x000fc80000010100 */
[----:B------:R-:W-:-:S07]  /*07d0*/  FFMA R6, R9, R6, R9 ;  /* 0x0000000609067223 */ /* 0x000fce0000000009 */
.L_x_46:
[----:B------:R-:W-:-:S06]  /*07e0*/  IMAD.WIDE R8, R5, 0x2, R2 ;  /* 0x0000000205087825 */ /* 0x000fcc00078e0202 */
[----:B------:R-:W2:Y:S01]  /*07f0*/  LDG.E.U16.CONSTANT R8, desc[UR8][R8.64] ;  /* 0x0000000808087981 */ /* 0x000ea2000c1e9500 */
[----:B------:R-:W-:Y:S02]  /*0800*/  SHF.R.S32.HI R12, RZ, 0x1f, R5 ;  /* 0x0000001fff0c7819 */ /* 0x000fe40000011405 */
[C---:B01----:R-:W-:Y:S01]  /*0810*/  IADD3 R10, P0, P1, R5.reuse, UR4, R4 ;  /* 0x00000004050a7c10 */ /* 0x043fe2000f91e004 */
[----:B------:R-:W-:Y:S02]  /*0820*/  VIADD R5, R5, UR6 ;  /* 0x0000000605057c36 */ /* 0x000fe40008000000 */
[----:B--2---:R-:W-:-:S04]  /*0830*/  IMAD.U32 R11, R8, 0x10000, RZ ;  /* 0x00010000080b7824 */ /* 0x004fc800078e00ff */
[----:B------:R-:W-:Y:S01]  /*0840*/  FMUL R0, R6, R11 ;  /* 0x0000000b06007220 */ /* 0x000fe20000400000 */
[----:B------:R-:W-:Y:S02]  /*0850*/  IADD3.X R11, PT, PT, R12, UR5, R7, P0, P1 ;  /* 0x000000050c0b7c10 */ /* 0x000fe400087e2407 */
[----:B------:R-:W-:Y:S02]  /*0860*/  ISETP.GE.AND P0, PT, R5, UR7, PT ;  /* 0x0000000705007c0c */ /* 0x000fe4000bf06270 */
[----:B------:R-:W-:-:S05]  /*0870*/  F2FP.SATFINITE.E4M3.F32.PACK_AB_MERGE_C R13, RZ, R0, RZ ;  /* 0x00000000ff0d723e */ /* 0x000fca00048070ff */
[----:B------:R1:W-:Y:S06]  /*0880*/  STG.E.U8 desc[UR8][R10.64], R13 ;  /* 0x0000000d0a007986 */ /* 0x0003ec000c101108 */
[----:B------:R-:W-:Y:S05]  /*0890*/  @!P0 BRA `(.L_x_46) ;  /* 0xfffffffc00d08947 */ /* 0x000fea000383ffff */
[----:B------:R-:W-:Y:S05]  /*08a0*/  EXIT ;  /* 0x000000000000794d */ /* 0x000fea0003800000 */
.L_x_41:
[----:B------:R-:W-:Y:S02]  /*08b0*/  IMAD.MOV.U32 R15, RZ, RZ, 0x10 ;  /* 0x00000010ff0f7424 */ /* 0x000fe400078e00ff */
[----:B------:R-:W-:Y:S02]  /*08c0*/  IMAD.MOV.U32 R17, RZ, RZ, 0x1f ;  /* 0x0000001fff117424 */ /* 0x000fe400078e00ff */
[----:B------:R-:W-:-:S07]  /*08d0*/  IMAD.MOV.U32 R12, RZ, RZ, -0x1 ;  /* 0xffffffffff0c7424 */ /* 0x000fce00078e00ff */
[----:B01----:R-:W-:Y:S05]  /*08e0*/  WARPSYNC.COLLECTIVE R12, `(.L_x_47) ;  /* 0x000000000c087348 */ /* 0x003fea0003c00000 */
[----:B-1----:R1:W2:Y:S02]  /*08f0*/  SHFL.BFLY P1, R13, R0, R15, R17 ;  /* 0x0c00000f000d7389 */ /* 0x0022a40000020011 */
[----:B012---:R-:W-:Y:S05]  /*0900*/  ENDCOLLECTIVE ;  /* 0x000000000000791b */ /* 0x007fea0003800000 */
.L_x_47:
[----:B------:R-:W-:Y:S02]  /*0910*/  IMAD.MOV.U32 R15, RZ, RZ, 0x8 ;  /* 0x00000008ff0f7424 */ /* 0x000fe400078e00ff */
[----:B------:R-:W-:-:S05]  /*0920*/  IMAD.MOV.U32 R9, RZ, RZ, R13 ;  /* 0x000000ffff097224 */ /* 0x000fca00078e000d */
[----:B------:R-:W-:-:S05]  /*0930*/  FMNMX R9, R9, R0, !PT ;  /* 0x0000000009097209 */ /* 0x000fca0007800000 */
[----:B------:R-:W-:-:S07]  /*0940*/  IMAD.MOV.U32 R0, RZ, RZ, R9 ;  /* 0x000000ffff007224 */ /* 0x000fce00078e0009 */
[----:B------:R-:W-:Y:S05]  /*0950*/  WARPSYNC.COLLECTIVE R12, `(.L_x_48) ;  /* 0x000000000c087348 */ /* 0x000fea0003c00000 */
[----:B------:R0:W1:Y:S02]  /*0960*/  SHFL.BFLY P1, R13, R0, R15, R17 ;  /* 0x0c00000f000d7389 */ /* 0x0000640000020011 */
[----:B01----:R-:W-:Y:S05]  /*0970*/  ENDCOLLECTIVE ;  /* 0x000000000000791b */ /* 0x003fea0003800000 */
.L_x_48:
[----:B------:R-:W-:Y:S02]  /*0980*/  IMAD.MOV.U32 R15, RZ, RZ, 0x4 ;  /* 0x00000004ff0f7424 */ /* 0x000fe400078e00ff */
[----:B------:R-:W-:-:S05]  /*0990*/  IMAD.MOV.U32 R8, RZ, RZ, R13 ;  /* 0x000000ffff087224 */ /* 0x000fca00078e000d */
[----:B------:R-:W-:-:S05]  /*09a0*/  FMNMX R8, R9, R8, !PT ;  /* 0x0000000809087209 */ /* 0x000fca0007800000 */
[----:B------:R-:W-:-:S07]  /*09b0*/  IMAD.MOV.U32 R0, RZ, RZ, R8 ;  /* 0x000000ffff007224 */ /* 0x000fce00078e0008 */
[----:B------:R-:W-:Y:S05]  /*09c0*/  WARPSYNC.COLLECTIVE R12, `(.L_x_49) ;  /* 0x000000000c087348 */ /* 0x000fea0003c00000 */
[----:B------:R0:W1:Y:S02]  /*09d0*/  SHFL.BFLY P1, R13, R0, R15, R17 ;  /* 0x0c00000f000d7389 */ /* 0x0000640000020011 */
[----:B01----:R-:W-:Y:S05]  /*09e0*/  ENDCOLLECTIVE ;  /* 0x000000000000791b */ /* 0x003fea0003800000 */
.L_x_49:
[----:B------:R-:W-:Y:S02]  /*09f0*/  IMAD.MOV.U32 R15, RZ, RZ, 0x2 ;  /* 0x00000002ff0f7424 */ /* 0x000fe400078e00ff */
[----:B------:R-:W-:-:S05]  /*0a00*/  IMAD.MOV.U32 R11, RZ, RZ, R13 ;  /* 0x000000ffff0b7224 */ /* 0x000fca00078e000d */
[----:B------:R-:W-:-:S05]  /*0a10*/  FMNMX R11, R8, R11, !PT ;  /* 0x0000000b080b7209 */ /* 0x000fca0007800000 */
[----:B------:R-:W-:-:S07]  /*0a20*/  IMAD.MOV.U32 R0, RZ, RZ, R11 ;  /* 0x000000ffff007224 */ /* 0x000fce00078e000b */
[----:B------:R-:W-:Y:S05]  /*0a30*/  WARPSYNC.COLLECTIVE R12, `(.L_x_50) ;  /* 0x000000000c087348 */ /* 0x000fea0003c00000 */
[----:B------:R0:W1:Y:S02]  /*0a40*/  SHFL.BFLY P1, R13, R0, R15, R17 ;  /* 0x0c00000f000d7389 */ /* 0x0000640000020011 */
[----:B01----:R-:W-:Y:S05]  /*0a50*/  ENDCOLLECTIVE ;  /* 0x000000000000791b */ /* 0x003fea0003800000 */
.L_x_50:
[----:B------:R-:W-:Y:S02]  /*0a60*/  IMAD.MOV.U32 R15, RZ, RZ, 0x1 ;  /* 0x00000001ff0f7424 */ /* 0x000fe400078e00ff */
[----:B------:R-:W-:-:S05]  /*0a70*/  IMAD.MOV.U32 R10, RZ, RZ, R13 ;  /* 0x000000ffff0a7224 */ /* 0x000fca00078e000d */
[----:B------:R-:W-:-:S05]  /*0a80*/  FMNMX R10, R11, R10, !PT ;  /* 0x0000000a0b0a7209 */ /* 0x000fca0007800000 */
[----:B------:R-:W-:-:S07]  /*0a90*/  IMAD.MOV.U32 R0, RZ, RZ, R10 ;  /* 0x000000ffff007224 */ /* 0x000fce00078e000a */
[----:B------:R-:W-:Y:S05]  /*0aa0*/  WARPSYNC.COLLECTIVE R12, `(.L_x_51) ;  /* 0x000000000c087348 */ /* 0x000fea0003c00000 */
[----:B------:R0:W1:Y:S02]  /*0ab0*/  SHFL.BFLY P1, R13, R0, R15, R17 ;  /* 0x0c00000f000d7389 */ /* 0x0000640000020011 */
[----:B01----:R-:W-:Y:S05]  /*0ac0*/  ENDCOLLECTIVE ;  /* 0x000000000000791b */ /* 0x003fea0003800000 */
.L_x_51:
[----:B------:R-:W-:Y:S05]  /*0ad0*/  BRA `(.L_x_52) ;  /* 0xfffffff8005c7947 */ /* 0x000fea000383ffff */
        .weak           $__internal_0_$__cuda_sm20_rcp_rn_f32_slowpath
        .type           $__internal_0_$__cuda_sm20_rcp_rn_f32_slowpath,@function
        .size           $__internal_0_$__cuda_sm20_rcp_rn_f32_slowpath,($__internal_1_$__cuda_sm3x_div_rn_noftz_f32_slowpath - $__internal_0_$__cuda_sm20_rcp_rn_f32_slowpath)
$__internal_0_$__cuda_sm20_rcp_rn_f32_slowpath:
[----:B------:R-:W-:-:S05]  /*0ae0*/  IMAD.SHL.U32 R8, R0, 0x2, RZ ;  /* 0x0000000200087824 */ /* 0x000fca00078e00ff */
[----:B------:R-:W-:-:S04]  /*0af0*/  SHF.R.U32.HI R8, RZ, 0x18, R8 ;  /* 0x00000018ff087819 */ /* 0x000fc80000011608 */
[----:B------:R-:W-:-:S13]  /*0b00*/  ISETP.NE.U32.AND P0, PT, R8, RZ, PT ;  /* 0x000000ff0800720c */ /* 0x000fda0003f05070 */
[----:B------:R-:W-:Y:S05]  /*0b10*/  @P0 BRA `(.L_x_53) ;  /* 0x00000000002c0947 */ /* 0x000fea0003800000 */
[----:B------:R-:W-:-:S05]  /*0b20*/  IMAD.SHL.U32 R8, R0, 0x2, RZ ;  /* 0x0000000200087824 */ /* 0x000fca00078e00ff */
[----:B------:R-:W-:-:S13]  /*0b30*/  ISETP.NE.AND P0, PT, R8, RZ, PT ;  /* 0x000000ff0800720c */ /* 0x000fda0003f05270 */
[----:B------:R2:W3:Y:S01]  /*0b40*/  @!P0 MUFU.RCP R8, R0 ;  /* 0x0000000000088308 */ /* 0x0004e20000001000 */
[----:B------:R-:W-:Y:S05]  /*0b50*/  @!P0 BRA `(.L_x_54) ;  /* 0x0000000000a48947 */ /* 0x000fea0003800000 */
[----:B------:R-:W-:-:S04]  /*0b60*/  FFMA R9, R0, 1.84467440737095516160e+19, RZ ;  /* 0x5f80000000097823 */ /* 0x000fc800000000ff */
[----:B--2---:R-:W3:Y:S02]  /*0b70*/  MUFU.RCP R0, R9 ;  /* 0x0000000900007308 */ /* 0x004ee40000001000 */
[----:B---3--:R-:W-:-:S04]  /*0b80*/  FFMA R8, R9, R0, -1 ;  /* 0xbf80000009087423 */ /* 0x008fc80000000000 */
[----:B------:R-:W-:-:S04]  /*0b90*/  FADD.FTZ R11, -R8, -RZ ;  /* 0x800000ff080b7221 */ /* 0x000fc80000010100 */
[----:B------:R-:W-:-:S04]  /*0ba0*/  FFMA R0, R0, R11, R0 ;  /* 0x0000000b00007223 */ /* 0x000fc80000000000 */
[----:B------:R-:W-:Y:S01]  /*0bb0*/  FFMA R8, R0, 1.84467440737095516160e+19, RZ ;  /* 0x5f80000000087823 */ /* 0x000fe200000000ff */
[----:B------:R-:W-:Y:S06]  /*0bc0*/  BRA `(.L_x_54) ;  /* 0x0000000000887947 */ /* 0x000fec0003800000 */
.L_x_53:
[----:B------:R-:W-:-:S05]  /*0bd0*/  VIADD R9, R8, 0xffffff03 ;  /* 0xffffff0308097836 */ /* 0x000fca0000000000 */
[----:B------:R-:W-:-:S13]  /*0be0*/  ISETP.GT.U32.AND P0, PT, R9, 0x1, PT ;  /* 0x000000010900780c */ /* 0x000fda0003f04070 */
[----:B------:R-:W-:Y:S05]  /*0bf0*/  @P0 BRA `(.L_x_55) ;  /* 0x0000000000780947 */ /* 0x000fea0003800000 */
[----:B------:R-:W-:Y:S01]  /*0c00*/  LOP3.LUT R10, R0, 0x7fffff, RZ, 0xc0, !PT ;  /* 0x007fffff000a7812 */ /* 0x000fe200078ec0ff */
[----:B------:R-:W-:-:S03]  /*0c10*/  IMAD.MOV.U32 R14, RZ, RZ, 0x3 ;  /* 0x00000003ff0e7424 */ /* 0x000fc600078e00ff */
[----:B------:R-:W-:Y:S02]  /*0c20*/  LOP3.LUT R10, R10, 0x3f800000, RZ, 0xfc, !PT ;  /* 0x3f8000000a0a7812 */ /* 0x000fe400078efcff */
[----:B------:R-:W-:Y:S02]  /*0c30*/  SHF.L.U32 R15, R14, R9, RZ ;  /* 0x000000090e0f7219 */ /* 0x000fe400000006ff */
[----:B------:R-:W0:Y:S02]  /*0c40*/  MUFU.RCP R11, R10 ;  /* 0x0000000a000b7308 */ /* 0x000e240000001000 */
[----:B0-----:R-:W-:-:S04]  /*0c50*/  FFMA R12, R10, R11, -1 ;  /* 0xbf8000000a0c7423 */ /* 0x001fc8000000000b */
[----:B------:R-:W-:-:S04]  /*0c60*/  FADD.FTZ R12, -R12, -RZ ;  /* 0x800000ff0c0c7221 */ /* 0x000fc80000010100 */
[CCC-:B------:R-:W-:Y:S01]  /*0c70*/  FFMA.RM R13, R11.reuse, R12.reuse, R11.reuse ;  /* 0x0000000c0b0d7223 */ /* 0x1c0fe2000000400b */
[----:B------:R-:W-:-:S04]  /*0c80*/  FFMA.RP R12, R11, R12, R11 ;  /* 0x0000000c0b0c7223 */ /* 0x000fc8000000800b */
[C---:B------:R-:W-:Y:S02]  /*0c90*/  LOP3.LUT R11, R13.reuse, 0x7fffff, RZ, 0xc0, !PT ;  /* 0x007fffff0d0b7812 */ /* 0x040fe400078ec0ff */
[----:B------:R-:W-:Y:S02]  /*0ca0*/  FSETP.NEU.FTZ.AND P0, PT, R13, R12, PT ;  /* 0x0000000c0d00720b */ /* 0x000fe40003f1d000 */
[----:B------:R-:W-:Y:S02]  /*0cb0*/  LOP3.LUT R12, R11, 0x800000, RZ, 0xfc, !PT ;  /* 0x008000000b0c7812 */ /* 0x000fe400078efcff */
[----:B------:R-:W-:Y:S02]  /*0cc0*/  SEL R11, RZ, 0xffffffff, !P0 ;  /* 0xffffffffff0b7807 */ /* 0x000fe40004000000 */
[----:B------:R-:W-:-:S03]  /*0cd0*/  LOP3.LUT R10, R15, R12, RZ, 0xc0, !PT ;  /* 0x0000000c0f0a7212 */ /* 0x000fc600078ec0ff */
[----:B------:R-:W-:Y:S01]  /*0ce0*/  IMAD.MOV R11, RZ, RZ, -R11 ;  /* 0x000000ffff0b7224 */ /* 0x000fe200078e0a0b */
[----:B------:R-:W-:-:S04]  /*0cf0*/  SHF.R.U32.HI R10, RZ, R9, R10 ;  /* 0x00000009ff0a7219 */ /* 0x000fc8000001160a */
[----:B------:R-:W-:Y:S02]  /*0d00*/  LOP3.LUT P1, RZ, R11, R9, R12, 0xf8, !PT ;  /* 0x000000090bff7212 */ /* 0x000fe4000782f80c */
[C---:B------:R-:W-:Y:S02]  /*0d10*/  LOP3.LUT P0, RZ, R10.reuse, 0x1, RZ, 0xc0, !PT ;  /* 0x000000010aff7812 */ /* 0x040fe4000780c0ff */
[----:B------:R-:W-:-:S04]  /*0d20*/  LOP3.LUT P2, RZ, R10, 0x2, RZ, 0xc0, !PT ;  /* 0x000000020aff7812 */ /* 0x000fc8000784c0ff */
[----:B------:R-:W-:Y:S02]  /*0d30*/  PLOP3.LUT P0, PT, P0, P1, P2, 0xe0, 0x0 ;  /* 0x000000000000781c */ /* 0x000fe40000703c20 */
[----:B------:R-:W-:Y:S02]  /*0d40*/  LOP3.LUT P1, RZ, R0, 0x7fffff, RZ, 0xc0, !PT ;  /* 0x007fffff00ff7812 */ /* 0x000fe4000782c0ff */
[----:B------:R-:W-:-:S05]  /*0d50*/  SEL R9, RZ, 0x1, !P0 ;  /* 0x00000001ff097807 */ /* 0x000fca0004000000 */
[----:B------:R-:W-:-:S05]  /*0d60*/  IMAD.MOV R9, RZ, RZ, -R9 ;  /* 0x000000ffff097224 */ /* 0x000fca00078e0a09 */
[----:B------:R-:W-:Y:S01]  /*0d70*/  ISETP.GE.AND P0, PT, R9, RZ, PT ;  /* 0x000000ff0900720c */ /* 0x000fe20003f06270 */
[----:B------:R-:W-:-:S05]  /*0d80*/  VIADD R9, R8, 0xffffff04 ;  /* 0xffffff0408097836 */ /* 0x000fca0000000000 */
[----:B------:R-:W-:-:S07]  /*0d90*/  SHF.R.U32.HI R9, RZ, R9, R12 ;  /* 0x00000009ff097219 */ /* 0x000fce000001160c */
[----:B------:R-:W-:-:S04]  /*0da0*/  @!P0 VIADD R9, R9, 0x1 ;  /* 0x0000000109098836 */ /* 0x000fc80000000000 */
[----:B------:R-:W-:-:S05]  /*0db0*/  @!P1 IMAD.SHL.U32 R9, R9, 0x2, RZ ;  /* 0x0000000209099824 */ /* 0x000fca00078e00ff */
[----:B------:R-:W-:Y:S01]  /*0dc0*/  LOP3.LUT R8, R9, 0x80000000, R0, 0xf8, !PT ;  /* 0x8000000009087812 */ /* 0x000fe200078ef800 */
[----:B------:R-:W-:Y:S06]  /*0dd0*/  BRA `(.L_x_54) ;  /* 0x0000000000047947 */ /* 0x000fec0003800000 */
.L_x_55:
[----:B------:R0:W1:Y:S02]  /*0de0*/  MUFU.RCP R8, R0 ;  /* 0x0000000000087308 */ /* 0x0000640000001000 */
.L_x_54:
[----:B0123--:R-:W-:Y:S02]  /*0df0*/  IMAD.MOV.U32 R0, RZ, RZ, R8 ;  /* 0x000000ffff007224 */ /* 0x00ffe400078e0008 */
[----:B------:R-:W-:Y:S02]  /*0e00*/  IMAD.MOV.U32 R8, RZ, RZ, R6 ;  /* 0x000000ffff087224 */ /* 0x000fe400078e0006 */
[----:B------:R-:W-:-:S04]  /*0e10*/  IMAD.MOV.U32 R9, RZ, RZ, 0x0 ;  /* 0x00000000ff097424 */ /* 0x000fc800078e00ff */
[----:B------:R-:W-:Y:S05]  /*0e20*/  RET.REL.NODEC R8 `(fp8_quantize_input_bf16) ;  /* 0xfffffff008747950 */ /* 0x000fea0003c3ffff */
        .weak           $__internal_1_$__cuda_sm3x_div_rn_noftz_f32_slowpath
        .type           $__internal_1_$__cuda_sm3x_div_rn_noftz_f32_slowpath,@function
        .size           $__internal_1_$__cuda_sm3x_div_rn_noftz_f32_slowpath,(.L_x_116 - $__internal_1_$__cuda_sm3x_div_rn_noftz_f32_slowpath)
$__internal_1_$__cuda_sm3x_div_rn_noftz_f32_slowpath:
[--C-:B------:R-:W-:Y:S01]  /*0e30*/  SHF.R.U32.HI R9, RZ, 0x17, R0.reuse ;  /* 0x00000017ff097819 */ /* 0x100fe20000011600 */
[----:B------:R-:W-:-:S03]  /*0e40*/  IMAD.MOV.U32 R10, RZ, RZ, R0 ;  /* 0x000000ffff0a7224 */ /* 0x000fc600078e0000 */
[----:B------:R-:W-:-:S05]  /*0e50*/  LOP3.LUT R9, R9, 0xff, RZ, 0xc0, !PT ;  /* 0x000000ff09097812 */ /* 0x000fca00078ec0ff */
[----:B------:R-:W-:-:S05]  /*0e60*/  VIADD R12, R9, 0xffffffff ;  /* 0xffffffff090c7836 */ /* 0x000fca0000000000 */
[----:B------:R-:W-:-:S13]  /*0e70*/  ISETP.GT.U32.OR P0, PT, R12, 0xfd, !PT ;  /* 0x000000fd0c00780c */ /* 0x000fda0007f04470 */
[----:B------:R-:W-:Y:S01]  /*0e80*/  @!P0 IMAD.MOV.U32 R11, RZ, RZ, RZ ;  /* 0x000000ffff0b8224 */ /* 0x000fe200078e00ff */
[----:B------:R-:W-:Y:S06]  /*0e90*/  @!P0 BRA `(.L_x_56) ;  /* 0x00000000003c8947 */ /* 0x000fec0003800000 */
[----:B------:R-:W-:-:S13]  /*0ea0*/  FSETP.GTU.FTZ.AND P0, PT, |R0|, +INF , PT ;  /* 0x7f8000000000780b */ /* 0x000fda0003f1c200 */
[----:B------:R-:W-:Y:S05]  /*0eb0*/  @P0 BRA `(.L_x_57) ;  /* 0x0000000400280947 */ /* 0x000fea0003800000 */
[----:B------:R-:W-:-:S05]  /*0ec0*/  IMAD.MOV.U32 R11, RZ, RZ, 0x43e00000 ;  /* 0x43e00000ff0b7424 */ /* 0x000fca00078e00ff */
[----:B------:R-:W-:-:S13]  /*0ed0*/  LOP3.LUT P0, RZ, R11, 0x7fffffff, R10, 0xc8, !PT ;  /* 0x7fffffff0bff7812 */ /* 0x000fda000780c80a */
[----:B------:R-:W-:Y:S05]  /*0ee0*/  @!P0 BRA `(.L_x_58) ;  /* 0x0000000400148947 */ /* 0x000fea0003800000 */
[----:B------:R-:W-:-:S13]  /*0ef0*/  LOP3.LUT P0, RZ, R10, 0x7fffffff, RZ, 0xc0, !PT ;  /* 0x7fffffff0aff7812 */ /* 0x000fda000780c0ff */
[----:B------:R-:W-:Y:S05]  /*0f00*/  @!P0 BRA `(.L_x_59) ;  /* 0x0000000400048947 */ /* 0x000fea0003800000 */
[----:B------:R-:W-:Y:S02]  /*0f10*/  FSETP.NEU.FTZ.AND P0, PT, |R0|, +INF , PT ;  /* 0x7f8000000000780b */ /* 0x000fe40003f1d200 */
[----:B------:R-:W-:-:S04]  /*0f20*/  LOP3.LUT P1, RZ, R11, 0x7fffffff, RZ, 0xc0, !PT ;  /* 0x7fffffff0bff7812 */ /* 0x000fc8000782c0ff */
[----:B------:R-:W-:-:S13]  /*0f30*/  PLOP3.LUT P0, PT, P0, P1, PT, 0x2f, 0xf2 ;  /* 0x0000000000f2781c */ /* 0x000fda0000702577 */
[----:B------:R-:W-:Y:S05]  /*0f40*/  @P0 BRA `(.L_x_60) ;  /* 0x0000000000e80947 */ /* 0x000fea0003800000 */
[----:B------:R-:W-:-:S13]  /*0f50*/  ISETP.GE.AND P0, PT, R12, RZ, PT ;  /* 0x000000ff0c00720c */ /* 0x000fda0003f06270 */
[----:B------:R-:W-:Y:S02]  /*0f60*/  @P0 IMAD.MOV.U32 R11, RZ, RZ, RZ ;  /* 0x000000ffff0b0224 */ /* 0x000fe400078e00ff */
[----:B------:R-:W-:Y:S01]  /*0f70*/  @!P0 FFMA R10, R0, 1.84467440737095516160e+19, RZ ;  /* 0x5f800000000a8823 */ /* 0x000fe200000000ff */
[----:B------:R-:W-:-:S07]  /*0f80*/  @!P0 IMAD.MOV.U32 R11, RZ, RZ, -0x40 ;  /* 0xffffffc0ff0b8424 */ /* 0x000fce00078e00ff */
.L_x_56:
[----:B------:R-:W-:Y:S01]  /*0f90*/  UMOV UR4, 0x43e00000 ;  /* 0x43e0000000047882 */ /* 0x000fe20000000000 */
[----:B------:R-:W-:Y:S01]  /*0fa0*/  VIADD R9, R9, 0xffffff81 ;  /* 0xffffff8109097836 */ /* 0x000fe20000000000 */
[----:B------:R-:W-:-:S03]  /*0fb0*/  UIADD3 UR4, UPT, UPT, UR4, -0x4000000, URZ ;  /* 0xfc00000004047890 */ /* 0x000fc6000fffe0ff */
[----:B------:R-:W-:Y:S01]  /*0fc0*/  IMAD R0, R9, -0x800000, R10 ;  /* 0xff80000009007824 */ /* 0x000fe200078e020a */
[----:B------:R-:W-:Y:S02]  /*0fd0*/  IADD3 R11, PT, PT, R11, -0x8, R9 ;  /* 0xfffffff80b0b7810 */ /* 0x000fe40007ffe009 */
[----:B------:R-:W-:-:S03]  /*0fe0*/  FADD.FTZ R13, -RZ, -UR4 ;  /* 0x80000004ff0d7e21 */ /* 0x000fc60008010100 */
[----:B------:R-:W0:Y:S02]  /*0ff0*/  MUFU.RCP R12, UR4 ;  /* 0x00000004000c7d08 */ /* 0x000e240008001000 */
[----:B0-----:R-:W-:-:S04]  /*1000*/  FFMA R15, R12, R13, 1 ;  /* 0x3f8000000c0f7423 */ /* 0x001fc8000000000d */
[----:B------:R-:W-:-:S04]  /*1010*/  FFMA R15, R12, R15, R12 ;  /* 0x0000000f0c0f7223 */ /* 0x000fc8000000000c */
[----:B------:R-:W-:-:S04]  /*1020*/  FFMA R10, R0, R15, RZ ;  /* 0x0000000f000a7223 */ /* 0x000fc800000000ff */
[----:B------:R-:W-:-:S04]  /*1030*/  FFMA R12, R13, R10, R0 ;  /* 0x0000000a0d0c7223 */ /* 0x000fc80000000000 */
[----:B------:R-:W-:-:S04]  /*1040*/  FFMA R12, R15, R12, R10 ;  /* 0x0000000c0f0c7223 */ /* 0x000fc8000000000a */
[----:B------:R-:W-:-:S04]  /*1050*/  FFMA R13, R13, R12, R0 ;  /* 0x0000000c0d0d7223 */ /* 0x000fc80000000000 */
[----:B------:R-:W-:-:S05]  /*1060*/  FFMA R0, R15, R13, R12 ;  /* 0x0000000d0f007223 */ /* 0x000fca000000000c */
[----:B------:R-:W-:-:S04]  /*1070*/  SHF.R.U32.HI R10, RZ, 0x17, R0 ;  /* 0x00000017ff0a7819 */ /* 0x000fc80000011600 */
[----:B------:R-:W-:-:S05]  /*1080*/  LOP3.LUT R10, R10, 0xff, RZ, 0xc0, !PT ;  /* 0x000000ff0a0a7812 */ /* 0x000fca00078ec0ff */
[----:B------:R-:W-:-:S04]  /*1090*/  IMAD.IADD R14, R10, 0x1, R11 ;  /* 0x000000010a0e7824 */ /* 0x000fc800078e020b */
[----:B------:R-:W-:-:S05]  /*10a0*/  VIADD R9, R14, 0xffffffff ;  /* 0xffffffff0e097836 */ /* 0x000fca0000000000 */
[----:B------:R-:W-:-:S13]  /*10b0*/  ISETP.GE.U32.AND P0, PT, R9, 0xfe, PT ;  /* 0x000000fe0900780c */ /* 0x000fda0003f06070 */
[----:B------:R-:W-:Y:S05]  /*10c0*/  @!P0 BRA `(.L_x_61) ;  /* 0x0000000000808947 */ /* 0x000fea0003800000 */
[----:B------:R-:W-:-:S13]  /*10d0*/  ISETP.GT.AND P0, PT, R14, 0xfe, PT ;  /* 0x000000fe0e00780c */ /* 0x000fda0003f04270 */
[----:B------:R-:W-:Y:S05]  /*10e0*/  @P0 BRA `(.L_x_62) ;  /* 0x00000000006c0947 */ /* 0x000fea0003800000 */
[----:B------:R-:W-:-:S13]  /*10f0*/  ISETP.GE.AND P0, PT, R14, 0x1, PT ;  /* 0x000000010e00780c */ /* 0x000fda0003f06270 */
[----:B------:R-:W-:Y:S05]  /*1100*/  @P0 BRA `(.L_x_63) ;  /* 0x0000000000980947 */ /* 0x000fea0003800000 */
[----:B------:R-:W-:Y:S02]  /*1110*/  ISETP.GE.AND P0, PT, R14, -0x18, PT ;  /* 0xffffffe80e00780c */ /* 0x000fe40003f06270 */
[----:B------:R-:W-:-:S11]  /*1120*/  LOP3.LUT R0, R0, 0x80000000, RZ, 0xc0, !PT ;  /* 0x8000000000007812 */ /* 0x000fd600078ec0ff */
[----:B------:R-:W-:Y:S05]  /*1130*/  @!P0 BRA `(.L_x_63) ;  /* 0x00000000008c8947 */ /* 0x000fea0003800000 */
[CCC-:B------:R-:W-:Y:S01]  /*1140*/  FFMA.RZ R9, R15.reuse, R13.reuse, R12.reuse ;  /* 0x0000000d0f097223 */ /* 0x1c0fe2000000c00c */
[-CC-:B------:R-:W-:Y:S01]  /*1150*/  FFMA.RM R10, R15, R13.reuse, R12.reuse ;  /* 0x0000000d0f0a7223 */ /* 0x180fe2000000400c */
[C---:B------:R-:W-:Y:S02]  /*1160*/  ISETP.NE.AND P2, PT, R14.reuse, RZ, PT ;  /* 0x000000ff0e00720c */ /* 0x040fe40003f45270 */
[C---:B------:R-:W-:Y:S02]  /*1170*/  ISETP.NE.AND P1, PT, R14.reuse, RZ, PT ;  /* 0x000000ff0e00720c */ /* 0x040fe40003f25270 */
[----:B------:R-:W-:Y:S01]  /*1180*/  LOP3.LUT R11, R9, 0x7fffff, RZ, 0xc0, !PT ;  /* 0x007fffff090b7812 */ /* 0x000fe200078ec0ff */
[----:B------:R-:W-:Y:S01]  /*1190*/  FFMA.RP R9, R15, R13, R12 ;  /* 0x0000000d0f097223 */ /* 0x000fe2000000800c */
[----:B------:R-:W-:Y:S02]  /*11a0*/  VIADD R12, R14, 0x20 ;  /* 0x000000200e0c7836 */ /* 0x000fe40000000000 */
[----:B------:R-:W-:Y:S01]  /*11b0*/  LOP3.LUT R11, R11, 0x800000, RZ, 0xfc, !PT ;  /* 0x008000000b0b7812 */ /* 0x000fe200078efcff */
[----:B------:R-:W-:Y:S01]  /*11c0*/  IMAD.MOV R13, RZ, RZ, -R14 ;  /* 0x000000ffff0d7224 */ /* 0x000fe200078e0a0e */
[----:B------:R-:W-:-:S02]  /*11d0*/  FSETP.NEU.FTZ.AND P0, PT, R9, R10, PT ;  /* 0x0000000a0900720b */ /* 0x000fc40003f1d000 */
[----:B------:R-:W-:Y:S02]  /*11e0*/  SHF.L.U32 R12, R11, R12, RZ ;  /* 0x0000000c0b0c7219 */ /* 0x000fe400000006ff */
[----:B------:R-:W-:Y:S02]  /*11f0*/  SEL R10, R13, RZ, P2 ;  /* 0x000000ff0d0a7207 */ /* 0x000fe40001000000 */
[----:B------:R-:W-:Y:S02]  /*1200*/  ISETP.NE.AND P1, PT, R12, RZ, P1 ;  /* 0x000000ff0c00720c */ /* 0x000fe40000f25270 */
[----:B------:R-:W-:Y:S02]  /*1210*/  SHF.R.U32.HI R10, RZ, R10, R11 ;  /* 0x0000000aff0a7219 */ /* 0x000fe4000001160b */
[----:B------:R-:W-:Y:S02]  /*1220*/  PLOP3.LUT P0, PT, P0, P1, PT, 0xf8, 0x8f ;  /* 0x00000000008f781c */ /* 0x000fe40000703f70 */
[----:B------:R-:W-:-:S02]  /*1230*/  SHF.R.U32.HI R12, RZ, 0x1, R10 ;  /* 0x00000001ff0c7819 */ /* 0x000fc4000001160a */
[----:B------:R-:W-:-:S04]  /*1240*/  SEL R9, RZ, 0x1, !P0 ;  /* 0x00000001ff097807 */ /* 0x000fc80004000000 */
[----:B------:R-:W-:-:S04]  /*1250*/  LOP3.LUT R9, R9, 0x1, R12, 0xf8, !PT ;  /* 0x0000000109097812 */ /* 0x000fc800078ef80c */
[----:B------:R-:W-:-:S05]  /*1260*/  LOP3.LUT R9, R9, R10, RZ, 0xc0, !PT ;  /* 0x0000000a09097212 */ /* 0x000fca00078ec0ff */
[----:B------:R-:W-:-:S05]  /*1270*/  IMAD.IADD R9, R12, 0x1, R9 ;  /* 0x000000010c097824 */ /* 0x000fca00078e0209 */
[----:B------:R-:W-:Y:S01]  /*1280*/  LOP3.LUT R0, R9, R0, RZ, 0xfc, !PT ;  /* 0x0000000009007212 */ /* 0x000fe200078efcff */
[----:B------:R-:W-:Y:S06]  /*1290*/  BRA `(.L_x_63) ;  /* 0x0000000000347947 */ /* 0x000fec0003800000 */
.L_x_62:
[----:B------:R-:W-:-:S04]  /*12a0*/  LOP3.LUT R0, R0, 0x80000000, RZ, 0xc0, !PT ;  /* 0x8000000000007812 */ /* 0x000fc800078ec0ff */
[----:B------:R-:W-:Y:S01]  /*12b0*/  LOP3.LUT R0, R0, 0x7f800000, RZ, 0xfc, !PT ;  /* 0x7f80000000007812 */ /* 0x000fe200078efcff */
[----:B------:R-:W-:Y:S06]  /*12c0*/  BRA `(.L_x_63) ;  /* 0x0000000000287947 */ /* 0x000fec0003800000 */
.L_x_61:
[----:B------:R-:W-:Y:S01]  /*12d0*/  IMAD R0, R11, 0x800000, R0 ;  /* 0x008000000b007824 */ /* 0x000fe200078e0200 */
[----:B------:R-:W-:Y:S06]  /*12e0*/  BRA `(.L_x_63) ;  /* 0x0000000000207947 */ /* 0x000fec0003800000 */
.L_x_60:
[----:B------:R-:W-:-:S04]  /*12f0*/  LOP3.LUT R0, R11, 0x80000000, R10, 0x48, !PT ;  /* 0x800000000b007812 */ /* 0x000fc800078e480a */
[----:B------:R-:W-:Y:S01]  /*1300*/  LOP3.LUT R0, R0, 0x7f800000, RZ, 0xfc, !PT ;  /* 0x7f80000000007812 */ /* 0x000fe200078efcff */
[----:B------:R-:W-:Y:S06]  /*1310*/  BRA `(.L_x_63) ;  /* 0x0000000000147947 */ /* 0x000fec0003800000 */
.L_x_59:
[----:B------:R-:W-:Y:S01]  /*1320*/  LOP3.LUT R0, R11, 0x80000000, R10, 0x48, !PT ;  /* 0x800000000b007812 */ /* 0x000fe200078e480a */
[----:B------:R-:W-:Y:S06]  /*1330*/  BRA `(.L_x_63) ;  /* 0x00000000000c7947 */ /* 0x000fec0003800000 */
.L_x_58:
[----:B------:R-:W0:Y:S01]  /*1340*/  MUFU.RSQ R0, -QNAN ;  /* 0xffc0000000007908 */ /* 0x000e220000001400 */
[----:B------:R-:W-:Y:S05]  /*1350*/  BRA `(.L_x_63) ;  /* 0x0000000000047947 */ /* 0x000fea0003800000 */
.L_x_57:
[----:B------:R-:W-:-:S07]  /*1360*/  FADD.FTZ R0, R0, 448 ;  /* 0x43e0000000007421 */ /* 0x000fce0000010000 */
.L_x_63:
[----:B------:R-:W-:-:S04]  /*1370*/  IMAD.MOV.U32 R9, RZ, RZ, 0x0 ;  /* 0x00000000ff097424 */ /* 0x000fc800078e00ff */
[----:B0-----:R-:W-:Y:S05]  /*1380*/  RET.REL.NODEC R8 `(fp8_quantize_input_bf16) ;  /* 0xffffffec081c7950 */ /* 0x001fea0003c3ffff */
.L_x_64:
        /* <DEDUP_REMOVED lines=15> */
.L_x_116:


//--------------------- .text.fp8_dequant_weights_bf16 --------------------------
	.section	.text.fp8_dequant_weights_bf16,"ax",@progbits
	.align	128
        .global         fp8_dequant_weights_bf16
        .type           fp8_dequant_weights_bf16,@function
        .size           fp8_dequant_weights_bf16,(.L_x_120 - fp8_dequant_weights_bf16)
        .other          fp8_dequant_weights_bf16,@"STO_CUDA_ENTRY STV_DEFAULT"
fp8_dequant_weights_bf16:
.text.fp8_dequant_weights_bf16:
[----:B------:R-:W-:Y:S01]  /*0000*/  LDC R1, c[0x0][0x37c] ;  /* 0x0000df00ff017b82 */ /* 0x000fe20000000800 */
[----:B------:R-:W0:Y:S07]  /*0010*/  S2R R3, SR_TID.X ;  /* 0x0000000000037919 */ /* 0x000e2e0000002100 */
[----:B------:R-:W0:Y:S01]  /*0020*/  S2UR UR4, SR_CTAID.X ;  /* 0x00000000000479c3 */ /* 0x000e220000002500 */
[----:B------:R-:W1:Y:S01]  /*0030*/  LDCU.64 UR6, c[0x0][0x398] ;  /* 0x00007300ff0677ac */ /* 0x000e620008000a00 */
[----:B------:R-:W2:Y:S06]  /*0040*/  S2R R11, SR_CTAID.Y ;  /* 0x00000000000b7919 */ /* 0x000eac0000002600 */
[----:B------:R-:W0:Y:S02]  /*0050*/  LDC R0, c[0x0][0x360] ;  /* 0x0000d800ff007b82 */ /* 0x000e240000000800 */
[----:B0-----:R-:W-:-:S05]  /*0060*/  IMAD R0, R0, UR4, R3 ;  /* 0x0000000400007c24 */ /* 0x001fca000f8e0203 */
[----:B-1----:R-:W-:-:S04]  /*0070*/  ISETP.GE.AND P0, PT, R0, UR7, PT ;  /* 0x0000000700007c0c */ /* 0x002fc8000bf06270 */
[----:B--2---:R-:W-:-:S13]  /*0080*/  ISETP.GE.OR P0, PT, R11, UR6, P0 ;  /* 0x000000060b007c0c */ /* 0x004fda0008706670 */
[----:B------:R-:W-:Y:S05]  /*0090*/  @P0 EXIT ;  /* 0x000000000000094d */ /* 0x000fea0003800000 */
[----:B------:R-:W0:Y:S01]  /*00a0*/  LDC.U8 R2, c[0x0][0x3a0] ;  /* 0x0000e800ff027b82 */ /* 0x000e220000000000 */
[----:B------:R-:W1:Y:S01]  /*00b0*/  LDCU.64 UR4, c[0x0][0x358] ;  /* 0x00006b00ff0477ac */ /* 0x000e620008000a00 */
[----:B------:R-:W2:Y:S06]  /*00c0*/  LDCU.64 UR8, c[0x0][0x388] ;  /* 0x00007100ff0877ac */ /* 0x000eac0008000a00 */
[----:B------:R-:W3:Y:S01]  /*00d0*/  LDC.64 R8, c[0x0][0x380] ;  /* 0x0000e000ff087b82 */ /* 0x000ee20000000a00 */
[----:B0-----:R-:W-:-:S04]  /*00e0*/  PRMT R2, R2, 0x8880, RZ ;  /* 0x0000888002027816 */ /* 0x001fc800000000ff */
[----:B------:R-:W-:-:S13]  /*00f0*/  ISETP.NE.AND P0, PT, R2, RZ, PT ;  /* 0x000000ff0200720c */ /* 0x000fda0003f05270 */
[----:B------:R-:W0:Y:S02]  /*0100*/  @P0 LDC.64 R2, c[0x0][0x390] ;  /* 0x0000e400ff020b82 */ /* 0x000e240000000a00 */
[----:B0-----:R-:W-:-:S05]  /*0110*/  @P0 IMAD.WIDE.U32 R2, R11, 0x4, R2 ;  /* 0x000000040b020825 */ /* 0x001fca00078e0002 */
[----:B-1----:R3:W4:Y:S01]  /*0120*/  @P0 LDG.E.CONSTANT R10, desc[UR4][R2.64] ;  /* 0x00000004020a0981 */ /* 0x002722000c1e9900 */
[----:B------:R-:W-:Y:S01]  /*0130*/  IMAD R11, R11, UR7, R0 ;  /* 0x000000070b0b7c24 */ /* 0x000fe2000f8e0200 */
[----:B------:R-:W0:Y:S04]  /*0140*/  @!P0 LDC.64 R4, c[0x0][0x390] ;  /* 0x0000e400ff048b82 */ /* 0x000e280000000a00 */
[----:B--2---:R-:W-:-:S04]  /*0150*/  IADD3 R6, P1, PT, R11, UR8, RZ ;  /* 0x000000080b067c10 */ /* 0x004fc8000ff3e0ff */
[----:B------:R-:W-:-:S05]  /*0160*/  LEA.HI.X.SX32 R7, R11, UR9, 0x1, P1 ;  /* 0x000000090b077c11 */ /* 0x000fca00088f0eff */
[----:B------:R-:W2:Y:S04]  /*0170*/  LDG.E.U8.CONSTANT R6, desc[UR4][R6.64] ;  /* 0x0000000406067981 */ /* 0x000ea8000c1e9100 */
[----:B0-----:R-:W4:Y:S01]  /*0180*/  @!P0 LDG.E.CONSTANT R10, desc[UR4][R4.64] ;  /* 0x00000004040a8981 */ /* 0x001f22000c1e9900 */
[----:B---3--:R-:W-:Y:S01]  /*0190*/  IMAD.WIDE R2, R11, 0x2, R8 ;  /* 0x000000020b027825 */ /* 0x008fe200078e0208 */
[----:B--2---:R-:W-:-:S05]  /*01a0*/  F2FP.F16.E4M3.UNPACK_B R0, R6 ;  /* 0x00000006ff00723e */ /* 0x004fca00020006ff */
[----:B------:R-:W-:-:S05]  /*01b0*/  HADD2.F32 R13, -RZ, R0.H0_H0 ;  /* 0x20000000ff0d7230 */ /* 0x000fca0000004100 */
[----:B----4-:R-:W-:-:S05]  /*01c0*/  FMUL R10, R13, R10 ;  /* 0x0000000a0d0a7220 */ /* 0x010fca0000400000 */
[----:B------:R-:W-:-:S05]  /*01d0*/  F2FP.BF16.F32.PACK_AB R10, RZ, R10 ;  /* 0x0000000aff0a723e */ /* 0x000fca00000010ff */
[----:B------:R-:W-:Y:S01]  /*01e0*/  STG.E.U16 desc[UR4][R2.64], R10 ;  /* 0x0000000a02007986 */ /* 0x000fe2000c101504 */
[----:B------:R-:W-:Y:S05]  /*01f0*/  EXIT ;  /* 0x000000000000794d */ /* 0x000fea0003800000 */
.L_x_65:
        /* <DEDUP_REMOVED lines=16> */
.L_x_120:


//--------------------- .text.fp8_gemm_bf16_with_bias --------------------------
	.section	.text.fp8_gemm_bf16_with_bias,"ax",@progbits
	.align	128
        .global         fp8_gemm_bf16_with_bias
        .type           fp8_gemm_bf16_with_bias,@function
        .size           fp8_gemm_bf16_with_bias,(.L_x_121 - fp8_gemm_bf16_with_bias)
        .other          fp8_gemm_bf16_with_bias,@"STO_CUDA_ENTRY STV_DEFAULT"
fp8_gemm_bf16_with_bias:
.text.fp8_gemm_bf16_with_bias:
[----:B------:R-:W-:Y:S01]  /*0000*/  LDC R1, c[0x0][0x37c] ;  /* 0x0000df00ff017b82 */ /* 0x000fe20000000800 */
[----:B------:R-:W0:Y:S01]  /*0010*/  S2R R3, SR_CTAID.X ;  /* 0x0000000000037919 */ /* 0x000e220000002500 */
[----:B------:R-:W1:Y:S01]  /*0020*/  LDCU.U8 UR4, c[0x0][0x3b4] ;  /* 0x00007680ff0477ac */ /* 0x000e620008000000 */
[----:B------:R-:W-:Y:S01]  /*0030*/  BSSY.RECONVERGENT B0, `(.L_x_66) ;  /* 0x0000015000007945 */ /* 0x000fe20003800200 */
[----:B------:R-:W0:Y:S01]  /*0040*/  S2R R0, SR_TID.X ;  /* 0x0000000000007919 */ /* 0x000e220000002100 */
[----:B------:R-:W2:Y:S01]  /*0050*/  LDCU UR5, c[0x0][0x3ac] ;  /* 0x00007580ff0577ac */ /* 0x000ea20008000800 */
[----:B------:R-:W3:Y:S01]  /*0060*/  S2R R5, SR_CTAID.Y ;  /* 0x0000000000057919 */ /* 0x000ee20000002600 */
[----:B------:R-:W4:Y:S01]  /*0070*/  LDCU.64 UR6, c[0x0][0x358] ;  /* 0x00006b00ff0677ac */ /* 0x000f220008000a00 */
[----:B------:R-:W3:Y:S01]  /*0080*/  S2R R2, SR_TID.Y ;  /* 0x0000000000027919 */ /* 0x000ee20000002200 */
[----:B-1----:R-:W-:-:S06]  /*0090*/  UPRMT UR4, UR4, 0x8880, URZ ;  /* 0x0000888004047896 */ /* 0x002fcc00080000ff */
[----:B------:R-:W-:Y:S02]  /*00a0*/  ISETP.NE.AND P0, PT, RZ, UR4, PT ;  /* 0x00000004ff007c0c */ /* 0x000fe4000bf05270 */
[----:B0-----:R-:W-:-:S04]  /*00b0*/  LEA R3, R3, R0, 0x4 ;  /* 0x0000000003037211 */ /* 0x001fc800078e20ff */
[----:B--2---:R-:W-:Y:S01]  /*00c0*/  ISETP.GE.OR P0, PT, R3, UR5, !P0 ;  /* 0x0000000503007c0c */ /* 0x004fe2000c706670 */
[----:B---3--:R-:W-:-:S12]  /*00d0*/  IMAD R4, R5, 0x10, R2 ;  /* 0x0000001005047824 */ /* 0x008fd800078e0202 */
[----:B----4-:R-:W-:Y:S05]  /*00e0*/  @P0 BRA `(.L_x_67) ;  /* 0x0000000000100947 */ /* 0x010fea0003800000 */
[----:B------:R-:W0:Y:S02]  /*00f0*/  LDC.64 R6, c[0x0][0x398] ;  /* 0x0000e600ff067b82 */ /* 0x000e240000000a00 */
[----:B0-----:R-:W-:-:S05]  /*0100*/  IMAD.WIDE.U32 R6, R3, 0x4, R6 ;  /* 0x0000000403067825 */ /* 0x001fca00078e0006 */
[----:B------:R1:W5:Y:S01]  /*0110*/  LDG.E.CONSTANT R5, desc[UR6][R6.64] ;  /* 0x0000000606057981 */ /* 0x000362000c1e9900 */
[----:B------:R-:W-:Y:S05]  /*0120*/  BRA `(.L_x_68) ;  /* 0x0000000000147947 */ /* 0x000fea0003800000 */
.L_x_67:
[----:B------:R-:W-:Y:S01]  /*0130*/  ISETP.GE.AND P0, PT, R3, UR5, PT ;  /* 0x0000000503007c0c */ /* 0x000fe2000bf06270 */
[----:B------:R-:W-:-:S12]  /*0140*/  HFMA2 R5, -RZ, RZ, 1.875, 0 ;  /* 0x3f800000ff057431 */ /* 0x000fd800000001ff */
[----:B------:R-:W-:Y:S05]  /*0150*/  @P0 BRA `(.L_x_68) ;  /* 0x0000000000080947 */ /* 0x000fea0003800000 */
[----:B------:R-:W0:Y:S02]  /*0160*/  LDC.64 R6, c[0x0][0x398] ;  /* 0x0000e600ff067b82 */ /* 0x000e240000000a00 */
[----:B0-----:R0:W5:Y:S02]  /*0170*/  LDG.E.CONSTANT R5, desc[UR6][R6.64] ;  /* 0x0000000606057981 */ /* 0x001164000c1e9900 */
.L_x_68:
[----:B------:R-:W-:Y:S05]  /*0180*/  BSYNC.RECONVERGENT B0 ;  /* 0x0000000000007941 */ /* 0x000fea0003800200 */
.L_x_66:
[----:B------:R-:W2:Y:S01]  /*0190*/  LDCU UR4, c[0x0][0x3b0] ;  /* 0x00007600ff0477ac */ /* 0x000ea20008000800 */
[----:B------:R-:W-:Y:S01]  /*01a0*/  IMAD.MOV.U32 R15, RZ, RZ, RZ ;  /* 0x000000ffff0f7224 */ /* 0x000fe200078e00ff */
[----:B--2---:R-:W-:-:S09]  /*01b0*/  UISETP.GE.AND UP0, UPT, UR4, 0x1, UPT ;  /* 0x000000010400788c */ /* 0x004fd2000bf06270 */
[----:B------:R-:W-:Y:S05]  /*01c0*/  BRA.U !UP0, `(.L_x_69) ;  /* 0x0000000d08847547 */ /* 0x000fea000b800000 */
[----:B------:R-:W2:Y:S01]  /*01d0*/  S2R R11, SR_CgaCtaId ;  /* 0x00000000000b7919 */ /* 0x000ea20000008800 */
[----:B------:R-:W3:Y:S01]  /*01e0*/  LDCU UR4, c[0x0][0x3b0] ;  /* 0x00007600ff0477ac */ /* 0x000ee20008000800 */
[----:B01----:R-:W-:Y:S01]  /*01f0*/  MOV R6, 0x400 ;  /* 0x0000040000067802 */ /* 0x003fe20000000f00 */
[----:B------:R-:W-:Y:S01]  /*0200*/  BSSY.RECONVERGENT B0, `(.L_x_69) ;  /* 0x00000dd000007945 */ /* 0x000fe20003800200 */
[----:B------:R-:W-:Y:S01]  /*0210*/  IMAD.MOV.U32 R15, RZ, RZ, RZ ;  /* 0x000000ffff0f7224 */ /* 0x000fe200078e00ff */
[----:B------:R-:W0:Y:S01]  /*0220*/  LDCU UR8, c[0x0][0x3b0] ;  /* 0x00007600ff0877ac */ /* 0x000e220008000800 */
[----:B------:R-:W-:Y:S01]  /*0230*/  IADD3 R7, PT, PT, R6, 0x840, RZ ;  /* 0x0000084006077810 */ /* 0x000fe20007ffe0ff */
[----:B------:R-:W1:Y:S01]  /*0240*/  LDCU UR5, c[0x0][0x3b0] ;  /* 0x00007600ff0577ac */ /* 0x000e620008000800 */
[----:B---3--:R-:W-:Y:S01]  /*0250*/  IMAD.U32 R23, RZ, RZ, UR4 ;  /* 0x00000004ff177e24 */ /* 0x008fe2000f8e00ff */
[C---:B--2---:R-:W-:Y:S02]  /*0260*/  LEA R9, R11.reuse, R6, 0x18 ;  /* 0x000000060b097211 */ /* 0x044fe400078ec0ff */
[----:B------:R-:W-:Y:S01]  /*0270*/  LEA R11, R11, R7, 0x18 ;  /* 0x000000070b0b7211 */ /* 0x000fe200078ec0ff */
[----:B------:R-:W-:-:S02]  /*0280*/  HFMA2 R7, -RZ, RZ, 0, 0 ;  /* 0x00000000ff077431 */ /* 0x000fc400000001ff */
[----:B------:R-:W-:Y:S02]  /*0290*/  IMAD R8, R2, 0x84, R9 ;  /* 0x0000008402087824 */ /* 0x000fe400078e0209 */
[----:B01----:R-:W-:-:S07]  /*02a0*/  IMAD R9, R0, 0x84, R11 ;  /* 0x0000008400097824 */ /* 0x003fce00078e020b */
.L_x_85:
[----:B------:R-:W0:Y:S01]  /*02b0*/  LDCU UR4, c[0x0][0x3b0] ;  /* 0x00007600ff0477ac */ /* 0x000e220008000800 */
[-C--:B------:R-:W-:Y:S01]  /*02c0*/  IADD3 R11, PT, PT, R0, R7.reuse, RZ ;  /* 0x00000007000b7210 */ /* 0x080fe20007ffe0ff */
        /* <DEDUP_REMOVED lines=9> */
.L_x_72:
[----:B0-----:R-:W0:Y:S01]  /*0360*/  @!P0 LDC.64 R10, c[0x0][0x388] ;  /* 0x0000e200ff0a8b82 */ /* 0x001e220000000a00 */
[----:B------:R-:W-:-:S05]  /*0370*/  @!P0 IMAD R6, R4, UR5, R7 ;  /* 0x0000000504068c24 */ /* 0x000fca000f8e0207 */
[----:B------:R-:W-:-:S05]  /*0380*/  @!P0 IADD3 R13, PT, PT, R6, R17, RZ ;  /* 0x00000011060d8210 */ /* 0x000fca0007ffe0ff */
[----:B0-----:R-:W-:-:S06]  /*0390*/  @!P0 IMAD.WIDE.U32 R12, R13, 0x2, R10 ;  /* 0x000000020d0c8825 */ /* 0x001fcc00078e000a */
[----:B------:R-:W2:Y:S01]  /*03a0*/  @!P0 LDG.E.U16.CONSTANT R12, desc[UR6][R12.64] ;  /* 0x000000060c0c8981 */ /* 0x000ea2000c1e9500 */
[C---:B------:R-:W-:Y:S01]  /*03b0*/  IMAD R11, R17.reuse, 0x4, R8 ;  /* 0x00000004110b7824 */ /* 0x040fe200078e0208 */
[----:B------:R-:W-:Y:S01]  /*03c0*/  MOV R10, UR5 ;  /* 0x00000005000a7c02 */ /* 0x000fe20008000f00 */
[C---:B------:R-:W-:Y:S01]  /*03d0*/  VIADD R14, R17.reuse, 0x10 ;  /* 0x00000010110e7836 */ /* 0x040fe20000000000 */
[----:B------:R-:W-:-:S03]  /*03e0*/  ISETP.LT.U32.AND P2, PT, R17, 0x10, PT ;  /* 0x000000101100780c */ /* 0x000fc60003f41070 */
[----:B------:R-:W-:Y:S01]  /*03f0*/  IMAD.IADD R21, R14, 0x1, R7 ;  /* 0x000000010e157824 */ /* 0x000fe200078e0207 */
[----:B------:R-:W-:-:S04]  /*0400*/  MOV R17, R14 ;  /* 0x0000000e00117202 */ /* 0x000fc80000000f00 */
[----:B------:R-:W-:Y:S02]  /*0410*/  ISETP.GE.AND P1, PT, R21, R10, PT ;  /* 0x0000000a1500720c */ /* 0x000fe40003f26270 */
[----:B--2---:R-:W-:-:S05]  /*0420*/  @!P0 SHF.L.U32 R6, R12, 0x10, RZ ;  /* 0x000000100c068819 */ /* 0x004fca00000006ff */
[----:B------:R0:W-:Y:S04]  /*0430*/  @!P0 STS [R11], R6 ;  /* 0x000000060b008388 */ /* 0x0001e80000000800 */
[----:B------:R0:W-:Y:S02]  /*0440*/  @P0 STS [R11], RZ ;  /* 0x000000ff0b000388 */ /* 0x0001e40000000800 */
[----:B------:R-:W-:Y:S05]  /*0450*/  @!P1 BRA P2, `(.L_x_72) ;  /* 0xfffffffc00c09947 */ /* 0x000fea000103ffff */
.L_x_71:
[----:B------:R-:W-:Y:S05]  /*0460*/  BSYNC.RECONVERGENT B1 ;  /* 0x0000000000017941 */ /* 0x000fea0003800200 */
.L_x_70:
[----:B------:R-:W-:Y:S01]  /*0470*/  ISETP.GE.AND P0, PT, R19, R10, PT ;  /* 0x0000000a1300720c */ /* 0x000fe20003f06270 */
[----:B------:R-:W-:Y:S03]  /*0480*/  BSSY.RECONVERGENT B1, `(.L_x_73) ;  /* 0x0000019000017945 */ /* 0x000fe60003800200 */
[----:B------:R-:W-:-:S13]  /*0490*/  ISETP.GT.U32.OR P0, PT, R2, 0x1f, P0 ;  /* 0x0000001f0200780c */ /* 0x000fda0000704470 */
[----:B------:R-:W-:Y:S05]  /*04a0*/  @P0 BRA `(.L_x_74) ;  /* 0x0000000000580947 */ /* 0x000fea0003800000 */
[----:B------:R-:W1:Y:S01]  /*04b0*/  LDCU UR4, c[0x0][0x3ac] ;  /* 0x00007580ff0477ac */ /* 0x000e620008000800 */
[----:B0-----:R-:W-:Y:S01]  /*04c0*/  IMAD.MOV.U32 R6, RZ, RZ, R2 ;  /* 0x000000ffff067224 */ /* 0x001fe200078e0002 */
[----:B-1----:R-:W-:-:S13]  /*04d0*/  ISETP.GE.AND P0, PT, R3, UR4, PT ;  /* 0x0000000403007c0c */ /* 0x002fda000bf06270 */
.L_x_75:
[----:B------:R-:W0:Y:S01]  /*04e0*/  @!P0 LDC.64 R10, c[0x0][0x390] ;  /* 0x0000e400ff0a8b82 */ /* 0x000e220000000a00 */
[----:B------:R-:W-:-:S05]  /*04f0*/  @!P0 IMAD R13, R3, UR8, R7 ;  /* 0x00000008030d8c24 */ /* 0x000fca000f8e0207 */
[----:B------:R-:W-:-:S04]  /*0500*/  @!P0 IADD3 R13, PT, PT, R13, R6, RZ ;  /* 0x000000060d0d8210 */ /* 0x000fc80007ffe0ff */
[----:B0-----:R-:W-:-:S05]  /*0510*/  @!P0 IADD3 R12, P1, PT, R13, R10, RZ ;  /* 0x0000000a0d0c8210 */ /* 0x001fca0007f3e0ff */
[----:B------:R-:W-:-:S05]  /*0520*/  @!P0 IMAD.X R13, RZ, RZ, R11, P1 ;  /* 0x000000ffff0d8224 */ /* 0x000fca00008e060b */
[----:B------:R-:W2:Y:S01]  /*0530*/  @!P0 LDG.E.U8.CONSTANT R12, desc[UR6][R12.64] ;  /* 0x000000060c0c8981 */ /* 0x000ea2000c1e9100 */
[C---:B------:R-:W-:Y:S01]  /*0540*/  LEA R14, R6.reuse, R9, 0x2 ;  /* 0x00000009060e7211 */ /* 0x040fe200078e10ff */
[C---:B------:R-:W-:Y:S01]  /*0550*/  VIADD R16, R6.reuse, 0x10 ;  /* 0x0000001006107836 */ /* 0x040fe20000000000 */
[----:B------:R-:W-:-:S03]  /*0560*/  ISETP.LT.U32.AND P2, PT, R6, 0x10, PT ;  /* 0x000000100600780c */ /* 0x000fc60003f41070 */
[----:B------:R-:W-:Y:S01]  /*0570*/  IMAD.IADD R17, R16, 0x1, R7 ;  /* 0x0000000110117824 */ /* 0x000fe200078e0207 */
[----:B------:R-:W-:Y:S02]  /*0580*/  MOV R6, R16 ;  /* 0x0000001000067202 */ /* 0x000fe40000000f00 */
[----:B--2---:R-:W-:-:S05]  /*0590*/  @!P0 F2FP.F16.E4M3.UNPACK_B R10, R12 ;  /* 0x0000000cff0a823e */ /* 0x004fca00020006ff */
[----:B------:R-:W-:-:S05]  /*05a0*/  @!P0 HADD2.F32 R10, -RZ, R10.H0_H0 ;  /* 0x2000000aff0a8230 */ /* 0x000fca0000004100 */
[----:B-----5:R-:W-:Y:S01]  /*05b0*/  @!P0 FMUL R11, R10, R5 ;  /* 0x000000050a0b8220 */ /* 0x020fe20000400000 */
[----:B------:R-:W-:-:S04]  /*05c0*/  MOV R10, UR8 ;  /* 0x00000008000a7c02 */ /* 0x000fc80008000f00 */
[----:B------:R1:W-:Y:S01]  /*05d0*/  @!P0 STS [R14], R11 ;  /* 0x0000000b0e008388 */ /* 0x0003e20000000800 */
[----:B------:R-:W-:-:S03]  /*05e0*/  ISETP.GE.AND P1, PT, R17, R10, PT ;  /* 0x0000000a1100720c */ /* 0x000fc60003f26270 */
[----:B------:R1:W-:Y:S10]  /*05f0*/  @P0 STS [R14], RZ ;  /* 0x000000ff0e000388 */ /* 0x0003f40000000800 */
[----:B-1----:R-:W-:Y:S05]  /*0600*/  @!P1 BRA P2, `(.L_x_75) ;  /* 0xfffffffc00b49947 */ /* 0x002fea000103ffff */
.L_x_74:
[----:B------:R-:W-:Y:S05]  /*0610*/  BSYNC.RECONVERGENT B1 ;  /* 0x0000000000017941 */ /* 0x000fea0003800200 */
.L_x_73:
[----:B------:R-:W-:Y:S01]  /*0620*/  BAR.SYNC.DEFER_BLOCKING 0x0 ;  /* 0x0000000000007b1d */ /* 0x000fe20000010000 */
[----:B------:R-:W-:Y:S02]  /*0630*/  ISETP.GE.AND P0, PT, R7, R10, PT ;  /* 0x0000000a0700720c */ /* 0x000fe40003f06270 */
[----:B0-----:R-:W-:-:S03]  /*0640*/  VIMNMX R11, PT, PT, R23, 0x20, PT ;  /* 0x00000020170b7848 */ /* 0x001fc60003fe0100 */
[----:B------:R-:W-:Y:S01]  /*0650*/  BSSY.RECONVERGENT B1, `(.L_x_76) ;  /* 0x0000092000017945 */ /* 0x000fe20003800200 */
[----:B------:R-:W-:-:S04]  /*0660*/  VIMNMX R11, PT, PT, R11, 0x1, !PT ;  /* 0x000000010b0b7848 */ /* 0x000fc80007fe0100 */
[----:B------:R-:W-:-:S03]  /*0670*/  LOP3.LUT R24, R11, 0xf, RZ, 0xc0, !PT ;  /* 0x0000000f0b187812 */ /* 0x000fc600078ec0ff */
[----:B------:R-:W-:Y:S05]  /*0680*/  @P0 BRA `(.L_x_77) ;  /* 0x0000000800380947 */ /* 0x000fea0003800000 */
[----:B------:R-:W-:Y:S01]  /*0690*/  ISETP.GE.AND P0, PT, R23, 0x10, PT ;  /* 0x000000101700780c */ /* 0x000fe20003f06270 */
[----:B------:R-:W-:Y:S01]  /*06a0*/  BSSY.RECONVERGENT B2, `(.L_x_78) ;  /* 0x0000045000027945 */ /* 0x000fe20003800200 */
[----:B------:R-:W-:-:S11]  /*06b0*/  IMAD.MOV.U32 R12, RZ, RZ, RZ ;  /* 0x000000ffff0c7224 */ /* 0x000fd600078e00ff */
[----:B------:R-:W-:Y:S05]  /*06c0*/  @!P0 BRA `(.L_x_79) ;  /* 0x0000000400088947 */ /* 0x000fea0003800000 */
[----:B------:R-:W0:Y:S01]  /*06d0*/  S2R R9, SR_CgaCtaId ;  /* 0x0000000000097919 */ /* 0x000e220000008800 */
[----:B------:R-:W-:Y:S01]  /*06e0*/  MOV R6, 0x400 ;  /* 0x0000040000067802 */ /* 0x000fe20000000f00 */
[----:B------:R-:W-:Y:S01]  /*06f0*/  BSSY.RECONVERGENT B3, `(.L_x_79) ;  /* 0x000003f000037945 */ /* 0x000fe20003800200 */
[----:B------:R-:W-:Y:S02]  /*0700*/  LOP3.LUT R12, R11, 0x30, RZ, 0xc0, !PT ;  /* 0x000000300b0c7812 */ /* 0x000fe400078ec0ff */
[----:B------:R-:W-:Y:S02]  /*0710*/  IADD3 R8, PT, PT, R6, 0x840, RZ ;  /* 0x0000084006087810 */ /* 0x000fe40007ffe0ff */
[C---:B0-----:R-:W-:Y:S02]  /*0720*/  LEA R13, R9.reuse, R6, 0x18 ;  /* 0x00000006090d7211 */ /* 0x041fe400078ec0ff */
[----:B------:R-:W-:-:S03]  /*0730*/  LEA R9, R9, R8, 0x18 ;  /* 0x0000000809097211 */ /* 0x000fc600078ec0ff */
[----:B------:R-:W-:Y:S02]  /*0740*/  IMAD R8, R2, 0x84, R13 ;  /* 0x0000008402087824 */ /* 0x000fe400078e020d */
[----:B------:R-:W-:Y:S02]  /*0750*/  IMAD R9, R0, 0x84, R9 ;  /* 0x0000008400097824 */ /* 0x000fe400078e0209 */
[----:B------:R-:W-:Y:S01]  /*0760*/  IMAD.MOV R13, RZ, RZ, -R12 ;  /* 0x000000ffff0d7224 */ /* 0x000fe200078e0a0c */
[----:B------:R-:W-:Y:S01]  /*0770*/  IADD3 R14, PT, PT, R8, 0x20, RZ ;  /* 0x00000020080e7810 */ /* 0x000fe20007ffe0ff */
[----:B------:R-:W-:-:S07]  /*0780*/  VIADD R6, R9, 0x20 ;  /* 0x0000002009067836 */ /* 0x000fce0000000000 */
.L_x_80:
[----:B------:R-:W-:Y:S01]  /*0790*/  LDS R20, [R14+-0x20] ;  /* 0xffffe0000e147984 */ /* 0x000fe20000000800 */
[----:B------:R-:W-:-:S03]  /*07a0*/  IADD3 R13, PT, PT, R13, 0x10, RZ ;  /* 0x000000100d0d7810 */ /* 0x000fc60007ffe0ff */
[----:B------:R-:W0:Y:S01]  /*07b0*/  LDS R21, [R6+-0x20] ;  /* 0xffffe00006157984 */ /* 0x000e220000000800 */
[----:B------:R-:W-:-:S03]  /*07c0*/  ISETP.NE.AND P0, PT, R13, RZ, PT ;  /* 0x000000ff0d00720c */ /* 0x000fc60003f05270 */
[----:B------:R-:W-:Y:S04]  /*07d0*/  LDS R25, [R14+-0x1c] ;  /* 0xffffe4000e197984 */ /* 0x000fe80000000800 */
[----:B------:R-:W1:Y:S04]  /*07e0*/  LDS R22, [R6+-0x1c] ;  /* 0xffffe40006167984 */ /* 0x000e680000000800 */
[----:B------:R-:W-:Y:S04]  /*07f0*/  LDS R17, [R14+-0x18] ;  /* 0xffffe8000e117984 */ /* 0x000fe80000000800 */
[----:B------:R-:W2:Y:S04]  /*0800*/  LDS R18, [R6+-0x18] ;  /* 0xffffe80006127984 */ /* 0x000ea80000000800 */
[----:B------:R-:W-:Y:S04]  /*0810*/  LDS R16, [R14+-0x14] ;  /* 0xffffec000e107984 */ /* 0x000fe80000000800 */
[----:B------:R-:W3:Y:S04]  /*0820*/  LDS R19, [R6+-0x14] ;  /* 0xffffec0006137984 */ /* 0x000ee80000000800 */
[----:B------:R-:W-:Y:S01]  /*0830*/  LDS R26, [R6+-0x10] ;  /* 0xfffff000061a7984 */ /* 0x000fe20000000800 */
[----:B0-----:R-:W-:-:S03]  /*0840*/  FFMA R20, R20, R21, R15 ;  /* 0x0000001514147223 */ /* 0x001fc6000000000f */
[----:B------:R-:W0:Y:S04]  /*0850*/  LDS R15, [R14+-0x10] ;  /* 0xfffff0000e0f7984 */ /* 0x000e280000000800 */
[----:B------:R-:W-:Y:S01]  /*0860*/  LDS R21, [R14+-0xc] ;  /* 0xfffff4000e157984 */ /* 0x000fe20000000800 */
[----:B-1----:R-:W-:-:S03]  /*0870*/  FFMA R20, R25, R22, R20 ;  /* 0x0000001619147223 */ /* 0x002fc60000000014 */
[----:B------:R-:W1:Y:S01]  /*0880*/  LDS R22, [R6+-0xc] ;  /* 0xfffff40006167984 */ /* 0x000e620000000800 */
[----:B--2---:R-:W-:-:S03]  /*0890*/  FFMA R25, R17, R18, R20 ;  /* 0x0000001211197223 */ /* 0x004fc60000000014 */
[----:B------:R-:W-:Y:S04]  /*08a0*/  LDS R17, [R14+-0x8] ;  /* 0xfffff8000e117984 */ /* 0x000fe80000000800 */
[----:B------:R-:W2:Y:S01]  /*08b0*/  LDS R18, [R6+-0x8] ;  /* 0xfffff80006127984 */ /* 0x000ea20000000800 */
[----:B---3--:R-:W-:-:S03]  /*08c0*/  FFMA R16, R16, R19, R25 ;  /* 0x0000001310107223 */ /* 0x008fc60000000019 */
[----:B------:R-:W-:Y:S04]  /*08d0*/  LDS R19, [R14+-0x4] ;  /* 0xfffffc000e137984 */ /* 0x000fe80000000800 */
[----:B------:R-:W3:Y:S04]  /*08e0*/  LDS R20, [R6+-0x4] ;  /* 0xfffffc0006147984 */ /* 0x000ee80000000800 */
[----:B------:R-:W-:Y:S01]  /*08f0*/  LDS R25, [R14+0x1c] ;  /* 0x00001c000e197984 */ /* 0x000fe20000000800 */
        /* <DEDUP_REMOVED lines=10> */
[----:B------:R-:W-:Y:S04]  /*09a0*/  LDS R19, [R14+0xc] ;  /* 0x00000c000e137984 */ /* 0x000fe80000000800 */
[----:B------:R-:W3:Y:S01]  /*09b0*/  LDS R20, [R6+0xc] ;  /* 0x00000c0006147984 */ /* 0x000ee20000000800 */
[----:B0-----:R-:W-:-:S03]  /*09c0*/  FFMA R26, R15, R16, R26 ;  /* 0x000000100f1a7223 */ /* 0x001fc6000000001a */
[----:B------:R-:W-:Y:S04]  /*09d0*/  LDS R16, [R14+0x10] ;  /* 0x000010000e107984 */ /* 0x000fe80000000800 */
[----:B------:R-:W0:Y:S01]  /*09e0*/  LDS R15, [R6+0x10] ;  /* 0x00001000060f7984 */ /* 0x000e220000000800 */
[----:B-1----:R-:W-:-:S03]  /*09f0*/  FFMA R26, R21, R22, R26 ;  /* 0x00000016151a7223 */ /* 0x002fc6000000001a */
[----:B------:R-:W-:Y:S04]  /*0a00*/  LDS R21, [R14+0x14] ;  /* 0x000014000e157984 */ /* 0x000fe80000000800 */
[----:B------:R-:W1:Y:S01]  /*0a10*/  LDS R22, [R6+0x14] ;  /* 0x0000140006167984 */ /* 0x000e620000000800 */
[----:B--2---:R-:W-:-:S03]  /*0a20*/  FFMA R26, R17, R18, R26 ;  /* 0x00000012111a7223 */ /* 0x004fc6000000001a */
[----:B------:R2:W-:Y:S04]  /*0a30*/  LDS R17, [R14+0x18] ;  /* 0x000018000e117984 */ /* 0x0005e80000000800 */
[----:B------:R-:W4:Y:S01]  /*0a40*/  LDS R18, [R6+0x18] ;  /* 0x0000180006127984 */ /* 0x000f220000000800 */
[----:B---3--:R-:W-:-:S03]  /*0a50*/  FFMA R19, R19, R20, R26 ;  /* 0x0000001413137223 */ /* 0x008fc6000000001a */
[----:B------:R3:W4:Y:S01]  /*0a60*/  LDS R20, [R6+0x1c] ;  /* 0x00001c0006147984 */ /* 0x0007220000000800 */
[----:B--2---:R-:W-:Y:S01]  /*0a70*/  IADD3 R14, PT, PT, R14, 0x40, RZ ;  /* 0x000000400e0e7810 */ /* 0x004fe20007ffe0ff */
[----:B---3--:R-:W-:Y:S02]  /*0a80*/  VIADD R6, R6, 0x40 ;  /* 0x0000004006067836 */ /* 0x008fe40000000000 */
[----:B0-----:R-:W-:-:S04]  /*0a90*/  FFMA R16, R16, R15, R19 ;  /* 0x0000000f10107223 */ /* 0x001fc80000000013 */
[----:B-1----:R-:W-:-:S04]  /*0aa0*/  FFMA R16, R21, R22, R16 ;  /* 0x0000001615107223 */ /* 0x002fc80000000010 */
[----:B----4-:R-:W-:-:S04]  /*0ab0*/  FFMA R16, R17, R18, R16 ;  /* 0x0000001211107223 */ /* 0x010fc80000000010 */
[----:B------:R-:W-:Y:S01]  /*0ac0*/  FFMA R15, R25, R20, R16 ;  /* 0x00000014190f7223 */ /* 0x000fe20000000010 */
[----:B------:R-:W-:Y:S06]  /*0ad0*/  @P0 BRA `(.L_x_80) ;  /* 0xfffffffc002c0947 */ /* 0x000fec000383ffff */
[----:B------:R-:W-:Y:S05]  /*0ae0*/  BSYNC.RECONVERGENT B3 ;  /* 0x0000000000037941 */ /* 0x000fea0003800200 */
.L_x_79:
[----:B------:R-:W-:Y:S05]  /*0af0*/  BSYNC.RECONVERGENT B2 ;  /* 0x0000000000027941 */ /* 0x000fea0003800200 */
.L_x_78:
[----:B------:R-:W-:-:S13]  /*0b00*/  ISETP.NE.AND P0, PT, R24, RZ, PT ;  /* 0x000000ff1800720c */ /* 0x000fda0003f05270 */
[----:B------:R-:W-:Y:S05]  /*0b10*/  @!P0 BRA `(.L_x_77) ;  /* 0x0000000400148947 */ /* 0x000fea0003800000 */
[----:B------:R-:W-:Y:S01]  /*0b20*/  ISETP.GE.U32.AND P0, PT, R24, 0x8, PT ;  /* 0x000000081800780c */ /* 0x000fe20003f06070 */
[----:B------:R-:W-:Y:S01]  /*0b30*/  BSSY.RECONVERGENT B2, `(.L_x_81) ;  /* 0x000001e000027945 */ /* 0x000fe20003800200 */
[----:B------:R-:W-:-:S11]  /*0b40*/  LOP3.LUT P1, R27, R11, 0x7, RZ, 0xc0, !PT ;  /* 0x000000070b1b7812 */ /* 0x000fd6000782c0ff */
[----:B------:R-:W-:Y:S05]  /*0b50*/  @!P0 BRA `(.L_x_82) ;  /* 0x00000000006c8947 */ /* 0x000fea0003800000 */
[C---:B------:R-:W-:Y:S02]  /*0b60*/  LEA R18, R12.reuse, R8, 0x2 ;  /* 0x000000080c127211 */ /* 0x040fe400078e10ff */
[C---:B------:R-:W-:Y:S01]  /*0b70*/  LEA R16, R12.reuse, R9, 0x2 ;  /* 0x000000090c107211 */ /* 0x040fe200078e10ff */
[----:B------:R-:W-:Y:S02]  /*0b80*/  VIADD R12, R12, 0x8 ;  /* 0x000000080c0c7836 */ /* 0x000fe40000000000 */
[----:B------:R-:W-:Y:S04]  /*0b90*/  LDS R20, [R18] ;  /* 0x0000000012147984 */ /* 0x000fe80000000800 */
[----:B------:R-:W0:Y:S04]  /*0ba0*/  LDS R19, [R16] ;  /* 0x0000000010137984 */ /* 0x000e280000000800 */
[----:B------:R-:W-:Y:S04]  /*0bb0*/  LDS R22, [R18+0x4] ;  /* 0x0000040012167984 */ /* 0x000fe80000000800 */
[----:B------:R-:W1:Y:S04]  /*0bc0*/  LDS R21, [R16+0x4] ;  /* 0x0000040010157984 */ /* 0x000e680000000800 */
[----:B------:R-:W-:Y:S04]  /*0bd0*/  LDS R6, [R18+0x8] ;  /* 0x0000080012067984 */ /* 0x000fe80000000800 */
[----:B------:R-:W2:Y:S04]  /*0be0*/  LDS R13, [R16+0x8] ;  /* 0x00000800100d7984 */ /* 0x000ea80000000800 */
[----:B------:R-:W-:Y:S04]  /*0bf0*/  LDS R14, [R18+0xc] ;  /* 0x00000c00120e7984 */ /* 0x000fe80000000800 */
[----:B------:R-:W3:Y:S04]  /*0c00*/  LDS R17, [R16+0xc] ;  /* 0x00000c0010117984 */ /* 0x000ee80000000800 */
[----:B------:R-:W-:Y:S04]  /*0c10*/  LDS R24, [R16+0x14] ;  /* 0x0000140010187984 */ /* 0x000fe80000000800 */
[----:B------:R-:W-:Y:S04]  /*0c20*/  LDS R25, [R18+0x1c] ;  /* 0x00001c0012197984 */ /* 0x000fe80000000800 */
[----:B------:R-:W-:Y:S01]  /*0c30*/  LDS R26, [R16+0x1c] ;  /* 0x00001c00101a7984 */ /* 0x000fe20000000800 */
[----:B0-----:R-:W-:-:S03]  /*0c40*/  FFMA R19, R20, R19, R15 ;  /* 0x0000001314137223 */ /* 0x001fc6000000000f */
[----:B------:R-:W-:Y:S04]  /*0c50*/  LDS R15, [R18+0x10] ;  /* 0x00001000120f7984 */ /* 0x000fe80000000800 */
[----:B------:R-:W0:Y:S01]  /*0c60*/  LDS R20, [R16+0x10] ;  /* 0x0000100010147984 */ /* 0x000e220000000800 */
[----:B-1----:R-:W-:-:S03]  /*0c70*/  FFMA R29, R22, R21, R19 ;  /* 0x00000015161d7223 */ /* 0x002fc60000000013 */
[----:B------:R-:W1:Y:S04]  /*0c80*/  LDS R21, [R18+0x14] ;  /* 0x0000140012157984 */ /* 0x000e680000000800 */
[----:B------:R-:W-:Y:S01]  /*0c90*/  LDS R19, [R18+0x18] ;  /* 0x0000180012137984 */ /* 0x000fe20000000800 */
[----:B--2---:R-:W-:-:S03]  /*0ca0*/  FFMA R13, R6, R13, R29 ;  /* 0x0000000d060d7223 */ /* 0x004fc6000000001d */
[----:B------:R-:W2:Y:S01]  /*0cb0*/  LDS R22, [R16+0x18] ;  /* 0x0000180010167984 */ /* 0x000ea20000000800 */
[----:B---3--:R-:W-:-:S04]  /*0cc0*/  FFMA R14, R14, R17, R13 ;  /* 0x000000110e0e7223 */ /* 0x008fc8000000000d */
[----:B0-----:R-:W-:-:S04]  /*0cd0*/  FFMA R14, R15, R20, R14 ;  /* 0x000000140f0e7223 */ /* 0x001fc8000000000e */
[----:B-1----:R-:W-:-:S04]  /*0ce0*/  FFMA R14, R21, R24, R14 ;  /* 0x00000018150e7223 */ /* 0x002fc8000000000e */
[----:B--2---:R-:W-:-:S04]  /*0cf0*/  FFMA R14, R19, R22, R14 ;  /* 0x00000016130e7223 */ /* 0x004fc8000000000e */
[----:B------:R-:W-:-:S07]  /*0d00*/  FFMA R15, R25, R26, R14 ;  /* 0x0000001a190f7223 */ /* 0x000fce000000000e */
.L_x_82:
[----:B------:R-:W-:Y:S05]  /*0d10*/  BSYNC.RECONVERGENT B2 ;  /* 0x0000000000027941 */ /* 0x000fea0003800200 */
.L_x_81:
[----:B------:R-:W-:Y:S05]  /*0d20*/  @!P1 BRA `(.L_x_77) ;  /* 0x0000000000909947 */ /* 0x000fea0003800000 */
[----:B------:R-:W-:Y:S01]  /*0d30*/  ISETP.GE.U32.AND P0, PT, R27, 0x4, PT ;  /* 0x000000041b00780c */ /* 0x000fe20003f06070 */
[----:B------:R-:W-:Y:S01]  /*0d40*/  BSSY.RECONVERGENT B2, `(.L_x_83) ;  /* 0x0000013000027945 */ /* 0x000fe20003800200 */
[----:B------:R-:W-:-:S04]  /*0d50*/  LOP3.LUT R11, R11, 0x3, RZ, 0xc0, !PT ;  /* 0x000000030b0b7812 */ /* 0x000fc800078ec0ff */
[----:B------:R-:W-:-:S07]  /*0d60*/  ISETP.NE.AND P1, PT, R11, RZ, PT ;  /* 0x000000ff0b00720c */ /* 0x000fce0003f25270 */
[----:B------:R-:W-:Y:S06]  /*0d70*/  @!P0 BRA `(.L_x_84) ;  /* 0x00000000003c8947 */ /* 0x000fec0003800000 */
        /* <DEDUP_REMOVED lines=10> */
[----:B------:R-:W3:Y:S01]  /*0e20*/  LDS R22, [R13+0xc] ;  /* 0x00000c000d167984 */ /* 0x000ee20000000800 */
[----:B0-----:R-:W-:-:S04]  /*0e30*/  FFMA R14, R14, R16, R15 ;  /* 0x000000100e0e7223 */ /* 0x001fc8000000000f */
[----:B-1----:R-:W-:-:S04]  /*0e40*/  FFMA R14, R17, R18, R14 ;  /* 0x00000012110e7223 */ /* 0x002fc8000000000e */
[----:B--2---:R-:W-:-:S04]  /*0e50*/  FFMA R14, R19, R20, R14 ;  /* 0x00000014130e7223 */ /* 0x004fc8000000000e */
[----:B---3--:R-:W-:-:S07]  /*0e60*/  FFMA R15, R21, R22, R14 ;  /* 0x00000016150f7223 */ /* 0x008fce000000000e */
.L_x_84:
[----:B------:R-:W-:Y:S05]  /*0e70*/  BSYNC.RECONVERGENT B2 ;  /* 0x0000000000027941 */ /* 0x000fea0003800200 */
.L_x_83:
[----:B------:R-:W-:Y:S05]  /*0e80*/  @!P1 BRA `(.L_x_77) ;  /* 0x0000000000389947 */ /* 0x000fea0003800000 */
[C---:B------:R-:W-:Y:S02]  /*0e90*/  LEA R14, R12.reuse, R8, 0x2 ;  /* 0x000000080c0e7211 */ /* 0x040fe400078e10ff */
[----:B------:R-:W-:Y:S02]  /*0ea0*/  LEA R16, R12, R9, 0x2 ;  /* 0x000000090c107211 */ /* 0x000fe400078e10ff */
[----:B------:R-:W-:Y:S01]  /*0eb0*/  ISETP.NE.AND P0, PT, R11, 0x1, PT ;  /* 0x000000010b00780c */ /* 0x000fe20003f05270 */
[----:B------:R-:W-:Y:S04]  /*0ec0*/  LDS R6, [R14] ;  /* 0x000000000e067984 */ /* 0x000fe80000000800 */
[----:B------:R-:W0:Y:S02]  /*0ed0*/  LDS R12, [R16] ;  /* 0x00000000100c7984 */ /* 0x000e240000000800 */
[----:B0-----:R-:W-:-:S06]  /*0ee0*/  FFMA R15, R6, R12, R15 ;  /* 0x0000000c060f7223 */ /* 0x001fcc000000000f */
        /* <DEDUP_REMOVED lines=8> */
.L_x_77:
[----:B------:R-:W-:Y:S05]  /*0f70*/  BSYNC.RECONVERGENT B1 ;  /* 0x0000000000017941 */ /* 0x000fea0003800200 */
.L_x_76:
[----:B------:R-:W-:Y:S01]  /*0f80*/  VIADD R7, R7, 0x20 ;  /* 0x0000002007077836 */ /* 0x000fe20000000000 */
[----:B------:R-:W-:Y:S01]  /*0f90*/  BAR.SYNC.DEFER_BLOCKING 0x0 ;  /* 0x0000000000007b1d */ /* 0x000fe20000010000 */
[----:B------:R-:W-:-:S03]  /*0fa0*/  IADD3 R23, PT, PT, R23, -0x20, RZ ;  /* 0xffffffe017177810 */ /* 0x000fc60007ffe0ff */
[----:B------:R-:W-:-:S13]  /*0fb0*/  ISETP.GE.AND P0, PT, R7, R10, PT ;  /* 0x0000000a0700720c */ /* 0x000fda0003f06270 */
[----:B------:R-:W-:Y:S05]  /*0fc0*/  @!P0 BRA `(.L_x_85) ;  /* 0xfffffff000b88947 */ /* 0x000fea000383ffff */
[----:B------:R-:W-:Y:S05]  /*0fd0*/  BSYNC.RECONVERGENT B0 ;  /* 0x0000000000007941 */ /* 0x000fea0003800200 */
.L_x_69:
[----:B------:R-:W2:Y:S02]  /*0fe0*/  LDCU.64 UR10, c[0x0][0x3a8] ;  /* 0x00007500ff0a77ac */ /* 0x000ea40008000a00 */
[----:B--2---:R-:W-:-:S04]  /*0ff0*/  ISETP.GE.AND P0, PT, R3, UR11, PT ;  /* 0x0000000b03007c0c */ /* 0x004fc8000bf06270 */
[----:B------:R-:W-:-:S13]  /*1000*/  ISETP.GE.OR P0, PT, R4, UR10, P0 ;  /* 0x0000000a04007c0c */ /* 0x000fda0008706670 */
[----:B------:R-:W-:Y:S05]  /*1010*/  @P0 EXIT ;  /* 0x000000000000094d */ /* 0x000fea0003800000 */
[----:B------:R-:W2:Y:S01]  /*1020*/  LDCU.S8 UR4, c[0x0][0x3b5] ;  /* 0x000076a0ff0477ac */ /* 0x000ea20008000200 */
[----:B01----:R-:W0:Y:S01]  /*1030*/  LDC.64 R6, c[0x0][0x380] ;  /* 0x0000e000ff067b82 */ /* 0x003e220000000a00 */
[----:B------:R-:W-:Y:S01]  /*1040*/  IMAD R9, R4, UR11, R3 ;  /* 0x0000000b04097c24 */ /* 0x000fe2000f8e0203 */
[----:B------:R-:W1:Y:S01]  /*1050*/  LDCU.64 UR8, c[0x0][0x3a0] ;  /* 0x00007400ff0877ac */ /* 0x000e620008000a00 */
[----:B--2---:R-:W-:Y:S02]  /*1060*/  UISETP.NE.AND UP0, UPT, UR4, URZ, UPT ;  /* 0x000000ff0400728c */ /* 0x004fe4000bf05270 */
[----:B-1----:R-:W-:-:S04]  /*1070*/  UISETP.EQ.U32.AND UP1, UPT, UR8, URZ, UPT ;  /* 0x000000ff0800728c */ /* 0x002fc8000bf22070 */
[----:B------:R-:W-:-:S09]  /*1080*/  UISETP.EQ.OR.EX UP0, UPT, UR9, URZ, !UP0, UP1 ;  /* 0x000000ff0900728c */ /* 0x000fd2000c702710 */
[----:B------:R-:W-:Y:S05]  /*1090*/  BRA.U UP0, `(.L_x_86) ;  /* 0x0000000100147547 */ /* 0x000fea000b800000 */
[----:B-----5:R-:W1:Y:S02]  /*10a0*/  LDC.64 R4, c[0x0][0x3a0] ;  /* 0x0000e800ff047b82 */ /* 0x020e640000000a00 */
[----:B-1----:R-:W-:-:S06]  /*10b0*/  IMAD.WIDE.U32 R2, R3, 0x2, R4 ;  /* 0x0000000203027825 */ /* 0x002fcc00078e0004 */
[----:B------:R-:W2:Y:S02]  /*10c0*/  LDG.E.U16.CONSTANT R2, desc[UR6][R2.64] ;  /* 0x0000000602027981 */ /* 0x000ea4000c1e9500 */
[----:B--2---:R-:W-:-:S05]  /*10d0*/  SHF.L.U32 R0, R2, 0x10, RZ ;  /* 0x0000001002007819 */ /* 0x004fca00000006ff */
[----:B------:R-:W-:-:S07]  /*10e0*/  FADD R15, R0, R15 ;  /* 0x0000000f000f7221 */ /* 0x000fce0000000000 */
.L_x_86:
[----:B------:R-:W-:Y:S01]  /*10f0*/  F2FP.BF16.F32.PACK_AB R0, RZ, R15 ;  /* 0x0000000fff00723e */ /* 0x000fe200000010ff */
[----:B0-----:R-:W-:-:S05]  /*1100*/  IMAD.WIDE.U32 R2, R9, 0x2, R6 ;  /* 0x0000000209027825 */ /* 0x001fca00078e0006 */
[----:B------:R-:W-:Y:S01]  /*1110*/  STG.E.U16 desc[UR6][R2.64], R0 ;  /* 0x0000000002007986 */ /* 0x000fe2000c101506 */
[----:B------:R-:W-:Y:S05]  /*1120*/  EXIT ;  /* 0x000000000000794d */ /* 0x000fea0003800000 */
.L_x_87:
        /* <DEDUP_REMOVED lines=13> */
.L_x_121:


//--------------------- .text.fp8_gemm_bf16_tiled --------------------------
	.section	.text.fp8_gemm_bf16_tiled,"ax",@progbits
	.align	128
        .global         fp8_gemm_bf16_tiled
        .type           fp8_gemm_bf16_tiled,@function
        .size           fp8_gemm_bf16_tiled,(.L_x_122 - fp8_gemm_bf16_tiled)
        .other          fp8_gemm_bf16_tiled,@"STO_CUDA_ENTRY STV_DEFAULT"
fp8_gemm_bf16_tiled:
.text.fp8_gemm_bf16_tiled:
        /* <DEDUP_REMOVED lines=19> */
.L_x_89:
[----:B------:R-:W-:Y:S01]  /*0130*/  ISETP.GE.AND P0, PT, R3, UR5, PT ;  /* 0x0000000503007c0c */ /* 0x000fe2000bf06270 */
[----:B------:R-:W-:-:S12]  /*0140*/  HFMA2 R5, -RZ, RZ, 1.875, 0 ;  /* 0x3f800000ff057431 */ /* 0x000fd800000001ff */
[----:B------:R-:W-:Y:S05]  /*0150*/  @P0 BRA `(.L_x_90) ;  /* 0x0000000000080947 */ /* 0x000fea0003800000 */
[----:B------:R-:W0:Y:S02]  /*0160*/  LDC.64 R6, c[0x0][0x398] ;  /* 0x0000e600ff067b82 */ /* 0x000e240000000a00 */
[----:B0-----:R0:W5:Y:S02]  /*0170*/  LDG.E.CONSTANT R5, desc[UR6][R6.64] ;  /* 0x0000000606057981 */ /* 0x001164000c1e9900 */
.L_x_90:
[----:B------:R-:W-:Y:S05]  /*0180*/  BSYNC.RECONVERGENT B0 ;  /* 0x0000000000007941 */ /* 0x000fea0003800200 */
.L_x_88:
        /* <DEDUP_REMOVED lines=14> */
[----:B------:R-:W-:-:S03]  /*0270*/  LEA R9, R9, R8, 0x18 ;  /* 0x0000000809097211 */ /* 0x000fc600078ec0ff */
[----:B------:R-:W-:Y:S02]  /*0280*/  IMAD R6, R2, 0x84, R7 ;  /* 0x0000008402067824 */ /* 0x000fe400078e0207 */
[----:B------:R-:W-:Y:S02]  /*0290*/  IMAD R7, R0, 0x84, R9 ;  /* 0x0000008400077824 */ /* 0x000fe400078e0209 */
[----:B------:R-:W-:Y:S01]  /*02a0*/  HFMA2 R9, -RZ, RZ, 0, 0 ;  /* 0x00000000ff097431 */ /* 0x000fe200000001ff */
[----:B------:R-:W-:Y:S01]  /*02b0*/  IADD3 R8, PT, PT, R6, 0x20, RZ ;  /* 0x0000002006087810 */ /* 0x000fe20007ffe0ff */
[----:B01----:R-:W-:-:S07]  /*02c0*/  VIADD R10, R7, 0x20 ;  /* 0x00000020070a7836 */ /* 0x003fce0000000000 */
.L_x_107:
        /* <DEDUP_REMOVED lines=9> */
[C---:B------:R-:W-:Y:S02]  /*0360*/  IMAD R22, R4.reuse, R12, R9 ;  /* 0x0000000c04167224 */ /* 0x040fe400078e0209 */
[----:B------:R-:W-:Y:S01]  /*0370*/  IMAD.MOV.U32 R17, RZ, RZ, R0 ;  /* 0x000000ffff117224 */ /* 0x000fe200078e0000 */
[----:B0-----:R-:W-:-:S13]  /*0380*/  ISETP.GE.AND P0, PT, R4, UR4, PT ;  /* 0x0000000404007c0c */ /* 0x001fda000bf06270 */
.L_x_94:
[----:B0-----:R-:W0:Y:S01]  /*0390*/  @!P0 LDC.64 R12, c[0x0][0x388] ;  /* 0x0000e200ff0c8b82 */ /* 0x001e220000000a00 */
        /* <DEDUP_REMOVED lines=14> */
.L_x_93:
[----:B------:R-:W-:Y:S05]  /*0480*/  BSYNC.RECONVERGENT B1 ;  /* 0x0000000000017941 */ /* 0x000fea0003800200 */
.L_x_92:
        /* <DEDUP_REMOVED lines=8> */
.L_x_97:
[----:B------:R-:W0:Y:S01]  /*0510*/  @!P0 LDC.64 R12, c[0x0][0x390] ;  /* 0x0000e400ff0c8b82 */ /* 0x000e220000000a00 */
        /* <DEDUP_REMOVED lines=17> */
.L_x_96:
[----:B------:R-:W-:Y:S05]  /*0630*/  BSYNC.RECONVERGENT B1 ;  /* 0x0000000000017941 */ /* 0x000fea0003800200 */
.L_x_95:
[----:B------:R-:W-:Y:S01]  /*0640*/  BAR.SYNC.DEFER_BLOCKING 0x0 ;  /* 0x0000000000007b1d */ /* 0x000fe20000010000 */
[----:B------:R-:W-:Y:S02]  /*0650*/  ISETP.GE.AND P0, PT, R9, R12, PT ;  /* 0x0000000c0900720c */ /* 0x000fe40003f06270 */
[----:B0-----:R-:W-:-:S03]  /*0660*/  VIMNMX R13, PT, PT, R20, 0x20, PT ;  /* 0x00000020140d7848 */ /* 0x001fc60003fe0100 */
[----:B------:R-:W-:Y:S01]  /*0670*/  BSSY.RECONVERGENT B1, `(.L_x_98) ;  /* 0x000008c000017945 */ /* 0x000fe20003800200 */
[----:B------:R-:W-:-:S04]  /*0680*/  VIMNMX R13, PT, PT, R13, 0x1, !PT ;  /* 0x000000010d0d7848 */ /* 0x000fc80007fe0100 */
[C---:B------:R-:W-:Y:S02]  /*0690*/  LOP3.LUT R21, R13.reuse, 0x7, RZ, 0xc0, !PT ;  /* 0x000000070d157812 */ /* 0x040fe400078ec0ff */
[----:B------:R-:W-:Y:S01]  /*06a0*/  LOP3.LUT R23, R13, 0xf, RZ, 0xc0, !PT ;  /* 0x0000000f0d177812 */ /* 0x000fe200078ec0ff */
[----:B------:R-:W-:Y:S06]  /*06b0*/  @P0 BRA `(.L_x_99) ;  /* 0x00000008001c0947 */ /* 0x000fec0003800000 */
[----:B------:R-:W-:Y:S01]  /*06c0*/  ISETP.GE.AND P0, PT, R20, 0x10, PT ;  /* 0x000000101400780c */ /* 0x000fe20003f06270 */
[----:B------:R-:W-:Y:S01]  /*06d0*/  BSSY.RECONVERGENT B2, `(.L_x_100) ;  /* 0x000003e000027945 */ /* 0x000fe20003800200 */
[----:B------:R-:W-:-:S11]  /*06e0*/  IMAD.MOV.U32 R15, RZ, RZ, RZ ;  /* 0x000000ffff0f7224 */ /* 0x000fd600078e00ff */
[----:B------:R-:W-:Y:S05]  /*06f0*/  @!P0 BRA `(.L_x_101) ;  /* 0x0000000000ec8947 */ /* 0x000fea0003800000 */
[----:B------:R-:W-:Y:S01]  /*0700*/  LOP3.LUT R15, R13, 0x30, RZ, 0xc0, !PT ;  /* 0x000000300d0f7812 */ /* 0x000fe200078ec0ff */
[----:B------:R-:W-:Y:S01]  /*0710*/  BSSY.RECONVERGENT B3, `(.L_x_101) ;  /* 0x0000039000037945 */ /* 0x000fe20003800200 */
[----:B------:R-:W-:Y:S01]  /*0720*/  MOV R14, R10 ;  /* 0x0000000a000e7202 */ /* 0x000fe20000000f00 */
[----:B------:R-:W-:Y:S01]  /*0730*/  IMAD.MOV.U32 R17, RZ, RZ, R8 ;  /* 0x000000ffff117224 */ /* 0x000fe200078e0008 */
[----:B------:R-:W-:-:S07]  /*0740*/  IADD3 R16, PT, PT, -R15, RZ, RZ ;  /* 0x000000ff0f107210 */ /* 0x000fce0007ffe1ff */
.L_x_102:
[----:B------:R-:W-:Y:S01]  /*0750*/  LDS R22, [R17+-0x20] ;  /* 0xffffe00011167984 */ /* 0x000fe20000000800 */
[----:B------:R-:W-:-:S03]  /*0760*/  VIADD R16, R16, 0x10 ;  /* 0x0000001010107836 */ /* 0x000fc60000000000 */
[----:B------:R-:W0:Y:S02]  /*0770*/  LDS R24, [R14+-0x20] ;  /* 0xffffe0000e187984 */ /* 0x000e240000000800 */
[----:B------:R-:W-:Y:S02]  /*0780*/  ISETP.NE.AND P0, PT, R16, RZ, PT ;  /* 0x000000ff1000720c */ /* 0x000fe40003f05270 */
        /* <DEDUP_REMOVED lines=8> */
[----:B------:R-:W-:Y:S01]  /*0810*/  LDS R26, [R14+-0x10] ;  /* 0xfffff0000e1a7984 */ /* 0x000fe20000000800 */
[----:B--2---:R-:W-:-:S03]  /*0820*/  FFMA R24, R18, R19, R25 ;  /* 0x0000001312187223 */ /* 0x004fc60000000019 */
        /* <DEDUP_REMOVED lines=10> */
[----:B------:R-:W-:Y:S04]  /*08d0*/  LDS R18, [R17] ;  /* 0x0000000011127984 */ /* 0x000fe80000000800 */
[----:B------:R-:W2:Y:S01]  /*08e0*/  LDS R19, [R14] ;  /* 0x000000000e137984 */ /* 0x000ea20000000800 */
[----:B0-----:R-:W-:-:S03]  /*08f0*/  FFMA R24, R11, R22, R24 ;  /* 0x000000160b187223 */ /* 0x001fc60000000018 */
[----:B------:R-:W-:Y:S04]  /*0900*/  LDS R11, [R17+0x4] ;  /* 0x00000400110b7984 */ /* 0x000fe80000000800 */
[----:B------:R-:W0:Y:S01]  /*0910*/  LDS R22, [R14+0x4] ;  /* 0x000004000e167984 */ /* 0x000e220000000800 */
[----:B-1----:R-:W-:-:S03]  /*0920*/  FFMA R25, R25, R26, R24 ;  /* 0x0000001a19197223 */ /* 0x002fc60000000018 */
[----:B------:R-:W-:Y:S01]  /*0930*/  LDS R26, [R14+0x8] ;  /* 0x000008000e1a7984 */ /* 0x000fe20000000800 */
[----:B--2---:R-:W-:-:S03]  /*0940*/  FFMA R24, R18, R19, R25 ;  /* 0x0000001312187223 */ /* 0x004fc60000000019 */
[----:B------:R-:W1:Y:S04]  /*0950*/  LDS R25, [R17+0x8] ;  /* 0x0000080011197984 */ /* 0x000e680000000800 */
[----:B------:R-:W-:Y:S04]  /*0960*/  LDS R18, [R17+0xc] ;  /* 0x00000c0011127984 */ /* 0x000fe80000000800 */
[----:B------:R-:W2:Y:S01]  /*0970*/  LDS R19, [R14+0xc] ;  /* 0x00000c000e137984 */ /* 0x000ea20000000800 */
[----:B0-----:R-:W-:-:S03]  /*0980*/  FFMA R24, R11, R22, R24 ;  /* 0x000000160b187223 */ /* 0x001fc60000000018 */
[----:B------:R-:W-:Y:S04]  /*0990*/  LDS R11, [R17+0x10] ;  /* 0x00001000110b7984 */ /* 0x000fe80000000800 */
[----:B------:R-:W0:Y:S01]  /*09a0*/  LDS R22, [R14+0x10] ;  /* 0x000010000e167984 */ /* 0x000e220000000800 */
[----:B-1----:R-:W-:-:S03]  /*09b0*/  FFMA R25, R25, R26, R24 ;  /* 0x0000001a19197223 */ /* 0x002fc60000000018 */
[----:B------:R-:W-:Y:S04]  /*09c0*/  LDS R24, [R17+0x14] ;  /* 0x0000140011187984 */ /* 0x000fe80000000800 */
[----:B------:R-:W-:Y:S01]  /*09d0*/  LDS R26, [R17+0x1c] ;  /* 0x00001c00111a7984 */ /* 0x000fe20000000800 */
[----:B--2---:R-:W-:-:S03]  /*09e0*/  FFMA R18, R18, R19, R25 ;  /* 0x0000001312127223 */ /* 0x004fc60000000019 */
[----:B------:R-:W1:Y:S04]  /*09f0*/  LDS R19, [R14+0x14] ;  /* 0x000014000e137984 */ /* 0x000e680000000800 */
[----:B------:R-:W-:Y:S01]  /*0a00*/  LDS R25, [R14+0x1c] ;  /* 0x00001c000e197984 */ /* 0x000fe20000000800 */
[----:B0-----:R-:W-:-:S03]  /*0a10*/  FFMA R11, R11, R22, R18 ;  /* 0x000000160b0b7223 */ /* 0x001fc60000000012 */
[----:B------:R0:W-:Y:S04]  /*0a20*/  LDS R18, [R17+0x18] ;  /* 0x0000180011127984 */ /* 0x0001e80000000800 */
[----:B------:R2:W3:Y:S01]  /*0a30*/  LDS R22, [R14+0x18] ;  /* 0x000018000e167984 */ /* 0x0004e20000000800 */
[----:B0-----:R-:W-:Y:S01]  /*0a40*/  IADD3 R17, PT, PT, R17, 0x40, RZ ;  /* 0x0000004011117810 */ /* 0x001fe20007ffe0ff */
[----:B--2---:R-:W-:Y:S02]  /*0a50*/  VIADD R14, R14, 0x40 ;  /* 0x000000400e0e7836 */ /* 0x004fe40000000000 */
[----:B-1----:R-:W-:-:S04]  /*0a60*/  FFMA R11, R24, R19, R11 ;  /* 0x00000013180b7223 */ /* 0x002fc8000000000b */
[----:B---3--:R-:W-:-:S04]  /*0a70*/  FFMA R11, R18, R22, R11 ;  /* 0x00000016120b7223 */ /* 0x008fc8000000000b */
[----:B------:R-:W-:Y:S01]  /*0a80*/  FFMA R11, R26, R25, R11 ;  /* 0x000000191a0b7223 */ /* 0x000fe2000000000b */
[----:B------:R-:W-:Y:S06]  /*0a90*/  @P0 BRA `(.L_x_102) ;  /* 0xfffffffc002c0947 */ /* 0x000fec000383ffff */
[----:B------:R-:W-:Y:S05]  /*0aa0*/  BSYNC.RECONVERGENT B3 ;  /* 0x0000000000037941 */ /* 0x000fea0003800200 */
.L_x_101:
[----:B------:R-:W-:Y:S05]  /*0ab0*/  BSYNC.RECONVERGENT B2 ;  /* 0x0000000000027941 */ /* 0x000fea0003800200 */
.L_x_100:
[----:B------:R-:W-:-:S13]  /*0ac0*/  ISETP.NE.AND P0, PT, R23, RZ, PT ;  /* 0x000000ff1700720c */ /* 0x000fda0003f05270 */
[----:B------:R-:W-:Y:S05]  /*0ad0*/  @!P0 BRA `(.L_x_99) ;  /* 0x0000000400148947 */ /* 0x000fea0003800000 */
[----:B------:R-:W-:Y:S01]  /*0ae0*/  ISETP.GE.U32.AND P0, PT, R23, 0x8, PT ;  /* 0x000000081700780c */ /* 0x000fe20003f06070 */
[----:B------:R-:W-:Y:S01]  /*0af0*/  BSSY.RECONVERGENT B2, `(.L_x_103) ;  /* 0x000001e000027945 */ /* 0x000fe20003800200 */
[----:B------:R-:W-:-:S11]  /*0b00*/  ISETP.NE.AND P1, PT, R21, RZ, PT ;  /* 0x000000ff1500720c */ /* 0x000fd60003f25270 */
[----:B------:R-:W-:Y:S05]  /*0b10*/  @!P0 BRA `(.L_x_104) ;  /* 0x00000000006c8947 */ /* 0x000fea0003800000 */
[C---:B------:R-:W-:Y:S01]  /*0b20*/  LEA R16, R15.reuse, R6, 0x2 ;  /* 0x000000060f107211 */ /* 0x040fe200078e10ff */
[C---:B------:R-:W-:Y:S01]  /*0b30*/  IMAD R14, R15.reuse, 0x4, R7 ;  /* 0x000000040f0e7824 */ /* 0x040fe200078e0207 */
[----:B------:R-:W-:-:S03]  /*0b40*/  IADD3 R15, PT, PT, R15, 0x8, RZ ;  /* 0x000000080f0f7810 */ /* 0x000fc60007ffe0ff */
[----:B------:R-:W-:Y:S04]  /*0b50*/  LDS R18, [R16] ;  /* 0x0000000010127984 */ /* 0x000fe80000000800 */
[----:B------:R-:W0:Y:S04]  /*0b60*/  LDS R19, [R14] ;  /* 0x000000000e137984 */ /* 0x000e280000000800 */
[----:B------:R-:W-:Y:S04]  /*0b70*/  LDS R24, [R16+0x4] ;  /* 0x0000040010187984 */ /* 0x000fe80000000800 */
[----:B------:R-:W1:Y:S04]  /*0b80*/  LDS R23, [R14+0x4] ;  /* 0x000004000e177984 */ /* 0x000e680000000800 */
[----:B------:R-:W-:Y:S04]  /*0b90*/  LDS R22, [R16+0x8] ;  /* 0x0000080010167984 */ /* 0x000fe80000000800 */
[----:B------:R-:W2:Y:S04]  /*0ba0*/  LDS R17, [R14+0x8] ;  /* 0x000008000e117984 */ /* 0x000ea80000000800 */
[----:B------:R-:W-:Y:S04]  /*0bb0*/  LDS R26, [R14+0x14] ;  /* 0x000014000e1a7984 */ /* 0x000fe80000000800 */
[----:B------:R-:W-:Y:S04]  /*0bc0*/  LDS R25, [R16+0x1c] ;  /* 0x00001c0010197984 */ /* 0x000fe80000000800 */
[----:B------:R-:W-:Y:S01]  /*0bd0*/  LDS R28, [R14+0x1c] ;  /* 0x00001c000e1c7984 */ /* 0x000fe20000000800 */
[----:B0-----:R-:W-:-:S03]  /*0be0*/  FFMA R19, R18, R19, R11 ;  /* 0x0000001312137223 */ /* 0x001fc6000000000b */
[----:B------:R-:W-:Y:S04]  /*0bf0*/  LDS R11, [R16+0xc] ;  /* 0x00000c00100b7984 */ /* 0x000fe80000000800 */
[----:B------:R-:W0:Y:S01]  /*0c00*/  LDS R18, [R14+0xc] ;  /* 0x00000c000e127984 */ /* 0x000e220000000800 */
[----:B-1----:R-:W-:-:S03]  /*0c10*/  FFMA R23, R24, R23, R19 ;  /* 0x0000001718177223 */ /* 0x002fc60000000013 */
[----:B------:R-:W-:Y:S04]  /*0c20*/  LDS R19, [R16+0x10] ;  /* 0x0000100010137984 */ /* 0x000fe80000000800 */
[----:B------:R-:W1:Y:S01]  /*0c30*/  LDS R24, [R14+0x10] ;  /* 0x000010000e187984 */ /* 0x000e620000000800 */
[----:B--2---:R-:W-:-:S03]  /*0c40*/  FFMA R27, R22, R17, R23 ;  /* 0x00000011161b7223 */ /* 0x004fc60000000017 */
[----:B------:R-:W2:Y:S04]  /*0c50*/  LDS R23, [R16+0x14] ;  /* 0x0000140010177984 */ /* 0x000ea80000000800 */
[----:B------:R-:W-:Y:S04]  /*0c60*/  LDS R17, [R16+0x18] ;  /* 0x0000180010117984 */ /* 0x000fe80000000800 */
[----:B------:R-:W3:Y:S01]  /*0c70*/  LDS R22, [R14+0x18] ;  /* 0x000018000e167984 */ /* 0x000ee20000000800 */
[----:B0-----:R-:W-:-:S04]  /*0c80*/  FFMA R18, R11, R18, R27 ;  /* 0x000000120b127223 */ /* 0x001fc8000000001b */
[----:B-1----:R-:W-:-:S04]  /*0c90*/  FFMA R18, R19, R24, R18 ;  /* 0x0000001813127223 */ /* 0x002fc80000000012 */
[----:B--2---:R-:W-:-:S04]  /*0ca0*/  FFMA R18, R23, R26, R18 ;  /* 0x0000001a17127223 */ /* 0x004fc80000000012 */
[----:B---3--:R-:W-:-:S04]  /*0cb0*/  FFMA R18, R17, R22, R18 ;  /* 0x0000001611127223 */ /* 0x008fc80000000012 */
[----:B------:R-:W-:-:S07]  /*0cc0*/  FFMA R11, R25, R28, R18 ;  /* 0x0000001c190b7223 */ /* 0x000fce0000000012 */
.L_x_104:
[----:B------:R-:W-:Y:S05]  /*0cd0*/  BSYNC.RECONVERGENT B2 ;  /* 0x0000000000027941 */ /* 0x000fea0003800200 */
.L_x_103:
[----:B------:R-:W-:Y:S05]  /*0ce0*/  @!P1 BRA `(.L_x_99) ;  /* 0x0000000000909947 */ /* 0x000fea0003800000 */
[----:B------:R-:W-:Y:S01]  /*0cf0*/  ISETP.GE.U32.AND P0, PT, R21, 0x4, PT ;  /* 0x000000041500780c */ /* 0x000fe20003f06070 */
[----:B------:R-:W-:Y:S01]  /*0d00*/  BSSY.RECONVERGENT B2, `(.L_x_105) ;  /* 0x0000013000027945 */ /* 0x000fe20003800200 */
[----:B------:R-:W-:-:S04]  /*0d10*/  LOP3.LUT R13, R13, 0x3, RZ, 0xc0, !PT ;  /* 0x000000030d0d7812 */ /* 0x000fc800078ec0ff */
[----:B------:R-:W-:-:S07]  /*0d20*/  ISETP.NE.AND P1, PT, R13, RZ, PT ;  /* 0x000000ff0d00720c */ /* 0x000fce0003f25270 */
[----:B------:R-:W-:Y:S06]  /*0d30*/  @!P0 BRA `(.L_x_106) ;  /* 0x00000000003c8947 */ /* 0x000fec0003800000 */
        /* <DEDUP_REMOVED lines=15> */
.L_x_106:
[----:B------:R-:W-:Y:S05]  /*0e30*/  BSYNC.RECONVERGENT B2 ;  /* 0x0000000000027941 */ /* 0x000fea0003800200 */
.L_x_105:
        /* <DEDUP_REMOVED lines=15> */
.L_x_99:
[----:B------:R-:W-:Y:S05]  /*0f30*/  BSYNC.RECONVERGENT B1 ;  /* 0x0000000000017941 */ /* 0x000fea0003800200 */
.L_x_98:
[----:B------:R-:W-:Y:S01]  /*0f40*/  IADD3 R9, PT, PT, R9, 0x20, RZ ;  /* 0x0000002009097810 */ /* 0x000fe20007ffe0ff */
[----:B------:R-:W-:Y:S01]  /*0f50*/  BAR.SYNC.DEFER_BLOCKING 0x0 ;  /* 0x0000000000007b1d */ /* 0x000fe20000010000 */
[----:B------:R-:W-:Y:S02]  /*0f60*/  IADD3 R20, PT, PT, R20, -0x20, RZ ;  /* 0xffffffe014147810 */ /* 0x000fe40007ffe0ff */
[----:B------:R-:W-:-:S13]  /*0f70*/  ISETP.GE.AND P0, PT, R9, R12, PT ;  /* 0x0000000c0900720c */ /* 0x000fda0003f06270 */
[----:B------:R-:W-:Y:S05]  /*0f80*/  @!P0 BRA `(.L_x_107) ;  /* 0xfffffff000d08947 */ /* 0x000fea000383ffff */
[----:B------:R-:W-:Y:S05]  /*0f90*/  BSYNC.RECONVERGENT B0 ;  /* 0x0000000000007941 */ /* 0x000fea0003800200 */
.L_x_91:
[----:B------:R-:W2:Y:S02]  /*0fa0*/  LDCU.64 UR4, c[0x0][0x3a0] ;  /* 0x00007400ff0477ac */ /* 0x000ea40008000a00 */
[----:B--2---:R-:W-:-:S04]  /*0fb0*/  ISETP.GE.AND P0, PT, R3, UR5, PT ;  /* 0x0000000503007c0c */ /* 0x004fc8000bf06270 */
[----:B------:R-:W-:-:S13]  /*0fc0*/  ISETP.GE.OR P0, PT, R4, UR4, P0 ;  /* 0x0000000404007c0c */ /* 0x000fda0008706670 */
[----:B------:R-:W-:Y:S05]  /*0fd0*/  @P0 EXIT ;  /* 0x000000000000094d */ /* 0x000fea0003800000 */
[----:B01----:R-:W0:Y:S01]  /*0fe0*/  LDC.64 R6, c[0x0][0x380] ;  /* 0x0000e000ff067b82 */ /* 0x003e220000000a00 */
[----:B------:R-:W-:Y:S01]  /*0ff0*/  IMAD R3, R4, UR5, R3 ;  /* 0x0000000504037c24 */ /* 0x000fe2000f8e0203 */
[----:B------:R-:W-:-:S03]  /*1000*/  F2FP.BF16.F32.PACK_AB R11, RZ, R11 ;  /* 0x0000000bff0b723e */ /* 0x000fc600000010ff */
[----:B0-----:R-:W-:-:S05]  /*1010*/  IMAD.WIDE.U32 R2, R3, 0x2, R6 ;  /* 0x0000000203027825 */ /* 0x001fca00078e0006 */
[----:B------:R-:W-:Y:S01]  /*1020*/  STG.E.U16 desc[UR6][R2.64], R11 ;  /* 0x0000000b02007986 */ /* 0x000fe2000c101506 */
[----:B------:R-:W-:Y:S05]  /*1030*/  EXIT ;  /* 0x000000000000794d */ /* 0x000fea0003800000 */
.L_x_108:
        /* <DEDUP_REMOVED lines=12> */
.L_x_122:


//--------------------- .text.fp8_gemm_bf16_naive --------------------------
	.section	.text.fp8_gemm_bf16_naive,"ax",@progbits
	.align	128
        .global         fp8_gemm_bf16_naive
        .type           fp8_gemm_bf16_naive,@function
        .size           fp8_gemm_bf16_naive,(.L_x_123 - fp8_gemm_bf16_naive)
        .other          fp8_gemm_bf16_naive,@"STO_CUDA_ENTRY STV_DEFAULT"
fp8_gemm_bf16_naive:
.text.fp8_gemm_bf16_naive:
[----:B------:R-:W-:Y:S01]  /*0000*/  LDC R1, c[0x0][0x37c] ;  /* 0x0000df00ff017b82 */ /* 0x000fe20000000800 */
[----:B------:R-:W0:Y:S07]  /*0010*/  S2R R3, SR_TID.X ;  /* 0x0000000000037919 */ /* 0x000e2e0000002100 */
[----:B------:R-:W1:Y:S01]  /*0020*/  LDC R7, c[0x0][0x364] ;  /* 0x0000d900ff077b82 */ /* 0x000e620000000800 */
[----:B------:R-:W2:Y:S01]  /*0030*/  LDCU.64 UR10, c[0x0][0x3a0] ;  /* 0x00007400ff0a77ac */ /* 0x000ea20008000a00 */
[----:B------:R-:W1:Y:S06]  /*0040*/  S2R R2, SR_TID.Y ;  /* 0x0000000000027919 */ /* 0x000e6c0000002200 */
[----:B------:R-:W0:Y:S08]  /*0050*/  S2UR UR5, SR_CTAID.X ;  /* 0x00000000000579c3 */ /* 0x000e300000002500 */
[----:B------:R-:W0:Y:S08]  /*0060*/  LDC R0, c[0x0][0x360] ;  /* 0x0000d800ff007b82 */ /* 0x000e300000000800 */
[----:B------:R-:W1:Y:S01]  /*0070*/  S2UR UR4, SR_CTAID.Y ;  /* 0x00000000000479c3 */ /* 0x000e620000002600 */
[----:B0-----:R-:W-:-:S05]  /*0080*/  IMAD R0, R0, UR5, R3 ;  /* 0x0000000500007c24 */ /* 0x001fca000f8e0203 */
[----:B--2---:R-:W-:Y:S01]  /*0090*/  ISETP.GE.AND P0, PT, R0, UR11, PT ;  /* 0x0000000b00007c0c */ /* 0x004fe2000bf06270 */
[----:B-1----:R-:W-:-:S05]  /*00a0*/  IMAD R7, R7, UR4, R2 ;  /* 0x0000000407077c24 */ /* 0x002fca000f8e0202 */
[----:B------:R-:W-:-:S13]  /*00b0*/  ISETP.GE.OR P0, PT, R7, UR10, P0 ;  /* 0x0000000a07007c0c */ /* 0x000fda0008706670 */
[----:B------:R-:W-:Y:S05]  /*00c0*/  @P0 EXIT ;  /* 0x000000000000094d */ /* 0x000fea0003800000 */
[----:B------:R-:W0:Y:S01]  /*00d0*/  LDCU.U8 UR4, c[0x0][0x3ac] ;  /* 0x00007580ff0477ac */ /* 0x000e220008000000 */
[----:B------:R-:W1:Y:S01]  /*00e0*/  LDCU.64 UR8, c[0x0][0x358] ;  /* 0x00006b00ff0877ac */ /* 0x000e620008000a00 */
[----:B------:R-:W2:Y:S01]  /*00f0*/  LDCU UR5, c[0x0][0x3a8] ;  /* 0x00007500ff0577ac */ /* 0x000ea20008000800 */
[----:B0-----:R-:W-:-:S06]  /*0100*/  UPRMT UR4, UR4, 0x8880, URZ ;  /* 0x0000888004047896 */ /* 0x001fcc00080000ff */
[----:B------:R-:W-:-:S13]  /*0110*/  ISETP.NE.AND P0, PT, RZ, UR4, PT ;  /* 0x00000004ff007c0c */ /* 0x000fda000bf05270 */
[----:B------:R-:W0:Y:S02]  /*0120*/  @P0 LDC.64 R2, c[0x0][0x398] ;  /* 0x0000e600ff020b82 */ /* 0x000e240000000a00 */
[----:B0-----:R-:W-:-:S05]  /*0130*/  @P0 IMAD.WIDE R2, R0, 0x4, R2 ;  /* 0x0000000400020825 */ /* 0x001fca00078e0202 */
[----:B-1----:R0:W5:Y:S01]  /*0140*/  @P0 LDG.E.CONSTANT R6, desc[UR8][R2.64] ;  /* 0x0000000802060981 */ /* 0x002162000c1e9900 */
[----:B------:R-:W1:Y:S01]  /*0150*/  @!P0 LDC.64 R4, c[0x0][0x398] ;  /* 0x0000e600ff048b82 */ /* 0x000e620000000a00 */
[----:B--2---:R-:W-:Y:S01]  /*0160*/  UISETP.GE.AND UP0, UPT, UR5, 0x1, UPT ;  /* 0x000000010500788c */ /* 0x004fe2000bf06270 */
[----:B------:R-:W-:Y:S01]  /*0170*/  HFMA2 R10, -RZ, RZ, 0, 0 ;  /* 0x00000000ff0a7431 */ /* 0x000fe200000001ff */
[----:B-1----:R0:W5:Y:S07]  /*0180*/  @!P0 LDG.E.CONSTANT R6, desc[UR8][R4.64] ;  /* 0x0000000804068981 */ /* 0x00216e000c1e9900 */
[----:B------:R-:W-:Y:S05]  /*0190*/  BRA.U !UP0, `(.L_x_109) ;  /* 0x0000000908c07547 */ /* 0x000fea000b800000 */
[----:B------:R-:W-:Y:S02]  /*01a0*/  UISETP.GE.U32.AND UP1, UPT, UR5, 0x8, UPT ;  /* 0x000000080500788c */ /* 0x000fe4000bf26070 */
[----:B------:R-:W-:Y:S01]  /*01b0*/  IMAD R9, R7, UR5, RZ ;  /* 0x0000000507097c24 */ /* 0x000fe2000f8e02ff */
[----:B------:R-:W-:Y:S02]  /*01c0*/  ULOP3.LUT UR6, UR5, 0x7, URZ, 0xc0, !UPT ;  /* 0x0000000705067892 */ /* 0x000fe4000f8ec0ff */
[----:B------:R-:W-:Y:S01]  /*01d0*/  IMAD R8, R0, UR5, RZ ;  /* 0x0000000500087c24 */ /* 0x000fe2000f8e02ff */
[----:B------:R-:W-:Y:S01]  /*01e0*/  MOV R10, RZ ;  /* 0x000000ff000a7202 */ /* 0x000fe20000000f00 */
[----:B------:R-:W-:Y:S01]  /*01f0*/  UMOV UR4, URZ ;  /* 0x000000ff00047c82 */ /* 0x000fe20008000000 */
[----:B------:R-:W-:Y:S01]  /*0200*/  UISETP.NE.AND UP0, UPT, UR6, URZ, UPT ;  /* 0x000000ff0600728c */ /* 0x000fe2000bf05270 */
[----:B------:R-:W-:Y:S10]  /*0210*/  BRA.U !UP1, `(.L_x_110) ;  /* 0x00000005092c7547 */ /* 0x000ff4000b800000 */
[----:B0-----:R-:W0:Y:S01]  /*0220*/  LDC.64 R2, c[0x0][0x388] ;  /* 0x0000e200ff027b82 */ /* 0x001e220000000a00 */
[----:B------:R-:W-:Y:S01]  /*0230*/  ULOP3.LUT UR4, UR5, 0x7ffffff8, URZ, 0xc0, !UPT ;  /* 0x7ffffff805047892 */ /* 0x000fe2000f8ec0ff */
[----:B------:R-:W-:Y:S02]  /*0240*/  MOV R10, RZ ;  /* 0x000000ff000a7202 */ /* 0x000fe40000000f00 */
[----:B------:R-:W-:Y:S01]  /*0250*/  MOV R11, R8 ;  /* 0x00000008000b7202 */ /* 0x000fe20000000f00 */
[----:B------:R-:W-:Y:S01]  /*0260*/  UIADD3 UR7, UPT, UPT, -UR4, URZ, URZ ;  /* 0x000000ff04077290 */ /* 0x000fe2000fffe1ff */
[----:B0-----:R-:W-:-:S03]  /*0270*/  IMAD.WIDE.U32 R2, R9, 0x2, R2 ;  /* 0x0000000209027825 */ /* 0x001fc600078e0002 */
[----:B------:R-:W-:-:S04]  /*0280*/  IADD3 R12, P0, PT, R2, 0x8, RZ ;  /* 0x00000008020c7810 */ /* 0x000fc80007f1e0ff */
[----:B------:R-:W-:-:S09]  /*0290*/  IADD3.X R3, PT, PT, RZ, R3, RZ, P0, !PT ;  /* 0x00000003ff037210 */ /* 0x000fd200007fe4ff */
.L_x_111:
[----:B------:R-:W0:Y:S01]  /*02a0*/  LDC.64 R4, c[0x0][0x390] ;  /* 0x0000e400ff047b82 */ /* 0x000e220000000a00 */
[----:B------:R-:W-:Y:S02]  /*02b0*/  SHF.R.S32.HI R2, RZ, 0x1f, R11 ;  /* 0x0000001fff027819 */ /* 0x000fe4000001140b */
[----:B0-----:R-:W-:-:S04]  /*02c0*/  IADD3 R4, P0, P1, R11, 0x3, R4 ;  /* 0x000000030b047810 */ /* 0x001fc8000791e004 */
[----:B------:R-:W-:Y:S01]  /*02d0*/  IADD3.X R5, PT, PT, R2, R5, RZ, P0, P1 ;  /* 0x0000000502057210 */ /* 0x000fe200007e24ff */
[----:B------:R-:W-:-:S04]  /*02e0*/  IMAD.MOV.U32 R2, RZ, RZ, R12 ;  /* 0x000000ffff027224 */ /* 0x000fc800078e000c */
[----:B------:R-:W2:Y:S04]  /*02f0*/  LDG.E.U8.CONSTANT R27, desc[UR8][R4.64+-0x3] ;  /* 0xfffffd08041b7981 */ /* 0x000ea8000c1e9100 */
[----:B------:R-:W3:Y:S04]  /*0300*/  LDG.E.U8.CONSTANT R26, desc[UR8][R4.64+-0x2] ;  /* 0xfffffe08041a7981 */ /* 0x000ee8000c1e9100 */
[----:B------:R-:W4:Y:S04]  /*0310*/  LDG.E.U8.CONSTANT R25, desc[UR8][R4.64+-0x1] ;  /* 0xffffff0804197981 */ /* 0x000f28000c1e9100 */
[----:B------:R-:W4:Y:S04]  /*0320*/  LDG.E.U16.CONSTANT R21, desc[UR8][R2.64+-0x8] ;  /* 0xfffff80802157981 */ /* 0x000f28000c1e9500 */
        /* <DEDUP_REMOVED lines=8> */
[----:B------:R0:W4:Y:S04]  /*03b0*/  LDG.E.U8.CONSTANT R23, desc[UR8][R4.64+0x4] ;  /* 0x0000040804177981 */ /* 0x000128000c1e9100 */
[----:B------:R-:W4:Y:S04]  /*03c0*/  LDG.E.U16.CONSTANT R12, desc[UR8][R2.64+0x2] ;  /* 0x00000208020c7981 */ /* 0x000f28000c1e9500 */
[----:B------:R-:W4:Y:S04]  /*03d0*/  LDG.E.U16.CONSTANT R24, desc[UR8][R2.64+0x4] ;  /* 0x0000040802187981 */ /* 0x000f28000c1e9500 */
[----:B------:R-:W4:Y:S01]  /*03e0*/  LDG.E.U16.CONSTANT R22, desc[UR8][R2.64+0x6] ;  /* 0x0000060802167981 */ /* 0x000f22000c1e9500 */
[----:B------:R-:W-:-:S04]  /*03f0*/  UIADD3 UR7, UPT, UPT, UR7, 0x8, URZ ;  /* 0x0000000807077890 */ /* 0x000fc8000fffe0ff */
[----:B------:R-:W-:Y:S01]  /*0400*/  UISETP.NE.AND UP1, UPT, UR7, URZ, UPT ;  /* 0x000000ff0700728c */ /* 0x000fe2000bf25270 */
[----:B------:R-:W-:Y:S01]  /*0410*/  VIADD R11, R11, 0x8 ;  /* 0x000000080b0b7836 */ /* 0x000fe20000000000 */
[----:B--2---:R-:W-:Y:S02]  /*0420*/  F2FP.F16.E4M3.UNPACK_B R27, R27 ;  /* 0x0000001bff1b723e */ /* 0x004fe400020006ff */
[----:B---3--:R-:W-:-:S03]  /*0430*/  F2FP.F16.E4M3.UNPACK_B R26, R26 ;  /* 0x0000001aff1a723e */ /* 0x008fc600020006ff */
[----:B------:R-:W-:Y:S01]  /*0440*/  HADD2.F32 R27, -RZ, R27.H0_H0 ;  /* 0x2000001bff1b7230 */ /* 0x000fe20000004100 */
[----:B----4-:R-:W-:Y:S01]  /*0450*/  F2FP.F16.E4M3.UNPACK_B R25, R25 ;  /* 0x00000019ff19723e */ /* 0x010fe200020006ff */
[----:B------:R-:W-:-:S03]  /*0460*/  HADD2.F32 R29, -RZ, R26.H0_H0 ;  /* 0x2000001aff1d7230 */ /* 0x000fc60000004100 */
[-C--:B-----5:R-:W-:Y:S01]  /*0470*/  FMUL R27, R27, R6.reuse ;  /* 0x000000061b1b7220 */ /* 0x0a0fe20000400000 */
[----:B------:R-:W-:Y:S01]  /*0480*/  SHF.L.U32 R21, R21, 0x10, RZ ;  /* 0x0000001015157819 */ /* 0x000fe200000006ff */
[----:B------:R-:W-:Y:S02]  /*0490*/  HADD2.F32 R25, -RZ, R25.H0_H0 ;  /* 0x20000019ff197230 */ /* 0x000fe40000004100 */
[----:B------:R-:W-:Y:S01]  /*04a0*/  FMUL R29, R29, R6 ;  /* 0x000000061d1d7220 */ /* 0x000fe20000400000 */
[----:B------:R-:W-:Y:S01]  /*04b0*/  F2FP.F16.E4M3.UNPACK_B R19, R19 ;  /* 0x00000013ff13723e */ /* 0x000fe200020006ff */
[----:B------:R-:W-:Y:S01]  /*04c0*/  FFMA R21, R21, R27, R10 ;  /* 0x0000001b15157223 */ /* 0x000fe2000000000a */
[----:B------:R-:W-:-:S03]  /*04d0*/  SHF.L.U32 R20, R20, 0x10, RZ ;  /* 0x0000001014147819 */ /* 0x000fc600000006ff */
[----:B------:R-:W-:Y:S02]  /*04e0*/  HADD2.F32 R19, -RZ, R19.H0_H0 ;  /* 0x20000013ff137230 */ /* 0x000fe40000004100 */
[----:B------:R-:W-:Y:S01]  /*04f0*/  FMUL R25, R25, R6 ;  /* 0x0000000619197220 */ /* 0x000fe20000400000 */
[----:B------:R-:W-:Y:S01]  /*0500*/  F2FP.F16.E4M3.UNPACK_B R17, R17 ;  /* 0x00000011ff11723e */ /* 0x000fe200020006ff */
[----:B------:R-:W-:Y:S01]  /*0510*/  FFMA R20, R20, R29, R21 ;  /* 0x0000001d14147223 */ /* 0x000fe20000000015 */
[----:B0-----:R-:W-:-:S03]  /*0520*/  SHF.L.U32 R5, R18, 0x10, RZ ;  /* 0x0000001012057819 */ /* 0x001fc600000006ff */
[----:B------:R-:W-:Y:S02]  /*0530*/  HADD2.F32 R17, -RZ, R17.H0_H0 ;  /* 0x20000011ff117230 */ /* 0x000fe40000004100 */
[----:B------:R-:W-:Y:S01]  /*0540*/  FMUL R19, R19, R6 ;  /* 0x0000000613137220 */ /* 0x000fe20000400000 */
[----:B------:R-:W-:Y:S01]  /*0550*/  F2FP.F16.E4M3.UNPACK_B R15, R15 ;  /* 0x0000000fff0f723e */ /* 0x000fe200020006ff */
[----:B------:R-:W-:Y:S01]  /*0560*/  FFMA R5, R5, R25, R20 ;  /* 0x0000001905057223 */ /* 0x000fe20000000014 */
[----:B------:R-:W-:-:S03]  /*0570*/  SHF.L.U32 R16, R16, 0x10, RZ ;  /* 0x0000001010107819 */ /* 0x000fc600000006ff */
[----:B------:R-:W-:Y:S02]  /*0580*/  HADD2.F32 R15, -RZ, R15.H0_H0 ;  /* 0x2000000fff0f7230 */ /* 0x000fe40000004100 */
[-C--:B------:R-:W-:Y:S01]  /*0590*/  FMUL R17, R17, R6.reuse ;  /* 0x0000000611117220 */ /* 0x080fe20000400000 */
[----:B------:R-:W-:Y:S01]  /*05a0*/  F2FP.F16.E4M3.UNPACK_B R13, R13 ;  /* 0x0000000dff0d723e */ /* 0x000fe200020006ff */
[----:B------:R-:W-:Y:S01]  /*05b0*/  FFMA R5, R16, R19, R5 ;  /* 0x0000001310057223 */ /* 0x000fe20000000005 */
[----:B------:R-:W-:Y:S02]  /*05c0*/  IMAD.U32 R14, R14, 0x10000, RZ ;  /* 0x000100000e0e7824 */ /* 0x000fe400078e00ff */
[----:B------:R-:W-:Y:S01]  /*05d0*/  FMUL R15, R15, R6 ;  /* 0x000000060f0f7220 */ /* 0x000fe20000400000 */
[----:B------:R-:W-:Y:S01]  /*05e0*/  HADD2.F32 R13, -RZ, R13.H0_H0 ;  /* 0x2000000dff0d7230 */ /* 0x000fe20000004100 */
[----:B------:R-:W-:Y:S01]  /*05f0*/  F2FP.F16.E4M3.UNPACK_B R23, R23 ;  /* 0x00000017ff17723e */ /* 0x000fe200020006ff */
[----:B------:R-:W-:Y:S01]  /*0600*/  FFMA R5, R14, R17, R5 ;  /* 0x000000110e057223 */ /* 0x000fe20000000005 */
[----:B------:R-:W-:-:S03]  /*0610*/  SHF.L.U32 R12, R12, 0x10, RZ ;  /* 0x000000100c0c7819 */ /* 0x000fc600000006ff */
[----:B------:R-:W-:Y:S02]  /*0620*/  HADD2.F32 R23, -RZ, R23.H0_H0 ;  /* 0x20000017ff177230 */ /* 0x000fe40000004100 */
[-C--:B------:R-:W-:Y:S01]  /*0630*/  FMUL R13, R13, R6.reuse ;  /* 0x000000060d0d7220 */ /* 0x080fe20000400000 */
[----:B------:R-:W-:Y:S01]  /*0640*/  SHF.L.U32 R24, R24, 0x10, RZ ;  /* 0x0000001018187819 */ /* 0x000fe200000006ff */
[----:B------:R-:W-:Y:S01]  /*0650*/  FFMA R5, R12, R15, R5 ;  /* 0x0000000f0c057223 */ /* 0x000fe20000000005 */
[----:B------:R-:W-:Y:S01]  /*0660*/  IADD3 R12, P0, PT, R2, 0x10, RZ ;  /* 0x00000010020c7810 */ /* 0x000fe20007f1e0ff */
[----:B------:R-:W-:Y:S01]  /*0670*/  FMUL R23, R23, R6 ;  /* 0x0000000617177220 */ /* 0x000fe20000400000 */
[----:B------:R-:W-:Y:S01]  /*0680*/  SHF.L.U32 R22, R22, 0x10, RZ ;  /* 0x0000001016167819 */ /* 0x000fe200000006ff */
[----:B------:R-:W-:Y:S01]  /*0690*/  FFMA R5, R24, R13, R5 ;  /* 0x0000000d18057223 */ /* 0x000fe20000000005 */
[----:B------:R-:W-:-:S03]  /*06a0*/  IADD3.X R3, PT, PT, RZ, R3, RZ, P0, !PT ;  /* 0x00000003ff037210 */ /* 0x000fc600007fe4ff */
[----:B------:R-:W-:Y:S01]  /*06b0*/  FFMA R10, R22, R23, R5 ;  /* 0x00000017160a7223 */ /* 0x000fe20000000005 */
[----:B------:R-:W-:Y:S06]  /*06c0*/  BRA.U UP1, `(.L_x_111) ;  /* 0xfffffff901f47547 */ /* 0x000fec000b83ffff */
.L_x_110:
[----:B------:R-:W-:Y:S05]  /*06d0*/  BRA.U !UP0, `(.L_x_109) ;  /* 0x0000000508707547 */ /* 0x000fea000b800000 */
[----:B------:R-:W-:Y:S02]  /*06e0*/  UISETP.GE.U32.AND UP0, UPT, UR6, 0x4, UPT ;  /* 0x000000040600788c */ /* 0x000fe4000bf06070 */
[----:B------:R-:W-:-:S04]  /*06f0*/  ULOP3.LUT UR7, UR5, 0x3, URZ, 0xc0, !UPT ;  /* 0x0000000305077892 */ /* 0x000fc8000f8ec0ff */
[----:B------:R-:W-:-:S03]  /*0700*/  UISETP.NE.AND UP1, UPT, UR7, URZ, UPT ;  /* 0x000000ff0700728c */ /* 0x000fc6000bf25270 */
[----:B------:R-:W-:Y:S08]  /*0710*/  BRA.U !UP0, `(.L_x_112) ;  /* 0x0000000108a47547 */ /* 0x000ff0000b800000 */
[----:B------:R-:W1:Y:S01]  /*0720*/  LDCU.64 UR14, c[0x0][0x390] ;  /* 0x00007200ff0e77ac */ /* 0x000e620008000a00 */
[----:B------:R-:W2:Y:S01]  /*0730*/  LDC.64 R12, c[0x0][0x388] ;  /* 0x0000e200ff0c7b82 */ /* 0x000ea20000000a00 */
[----:B0-----:R-:W-:Y:S01]  /*0740*/  IADD3 R3, PT, PT, R8, UR4, RZ ;  /* 0x0000000408037c10 */ /* 0x001fe2000fffe0ff */
[----:B------:R-:W0:Y:S01]  /*0750*/  LDCU.64 UR12, c[0x0][0x388] ;  /* 0x00007100ff0c77ac */ /* 0x000e220008000a00 */
[----:B------:R-:W-:Y:S02]  /*0760*/  IADD3 R5, PT, PT, R9, UR4, RZ ;  /* 0x0000000409057c10 */ /* 0x000fe4000fffe0ff */
[----:B-1----:R-:W-:-:S04]  /*0770*/  IADD3 R2, P0, PT, R3, UR14, RZ ;  /* 0x0000000e03027c10 */ /* 0x002fc8000ff1e0ff */
[----:B------:R-:W-:Y:S02]  /*0780*/  LEA.HI.X.SX32 R3, R3, UR15, 0x1, P0 ;  /* 0x0000000f03037c11 */ /* 0x000fe400080f0eff */
[----:B------:R-:W-:-:S03]  /*0790*/  IADD3 R11, P0, PT, R9, UR4, RZ ;  /* 0x00000004090b7c10 */ /* 0x000fc6000ff1e0ff */
[----:B------:R-:W3:Y:S01]  /*07a0*/  LDG.E.U8.CONSTANT R14, desc[UR8][R2.64] ;  /* 0x00000008020e7981 */ /* 0x000ee2000c1e9100 */
[----:B--2---:R-:W-:Y:S01]  /*07b0*/  IMAD.WIDE.U32 R12, R5, 0x2, R12 ;  /* 0x00000002050c7825 */ /* 0x004fe200078e000c */
[----:B------:R-:W-:Y:S02]  /*07c0*/  IADD3.X R16, PT, PT, RZ, RZ, RZ, P0, !PT ;  /* 0x000000ffff107210 */ /* 0x000fe400007fe4ff */
[----:B------:R-:W2:Y:S01]  /*07d0*/  LDG.E.U8.CONSTANT R15, desc[UR8][R2.64+0x1] ;  /* 0x00000108020f7981 */ /* 0x000ea2000c1e9100 */
[----:B0-----:R-:W-:-:S03]  /*07e0*/  LEA R4, P0, R11, UR12, 0x1 ;  /* 0x0000000c0b047c11 */ /* 0x001fc6000f8008ff */
[----:B------:R-:W4:Y:S01]  /*07f0*/  LDG.E.U8.CONSTANT R19, desc[UR8][R2.64+0x2] ;  /* 0x0000020802137981 */ /* 0x000f22000c1e9100 */
[----:B------:R-:W-:-:S03]  /*0800*/  LEA.HI.X R5, R11, UR13, R16, 0x1, P0 ;  /* 0x0000000d0b057c11 */ /* 0x000fc600080f0c10 */
[----:B------:R-:W4:Y:S04]  /*0810*/  LDG.E.U16.CONSTANT R12, desc[UR8][R12.64] ;  /* 0x000000080c0c7981 */ /* 0x000f28000c1e9500 */
[----:B------:R2:W4:Y:S04]  /*0820*/  LDG.E.U8.CONSTANT R20, desc[UR8][R2.64+0x3] ;  /* 0x0000030802147981 */ /* 0x000528000c1e9100 */
[----:B------:R-:W4:Y:S04]  /*0830*/  LDG.E.U16.CONSTANT R16, desc[UR8][R4.64+0x2] ;  /* 0x0000020804107981 */ /* 0x000f28000c1e9500 */
[----:B------:R-:W4:Y:S04]  /*0840*/  LDG.E.U16.CONSTANT R18, desc[UR8][R4.64+0x4] ;  /* 0x0000040804127981 */ /* 0x000f28000c1e9500 */
[----:B------:R-:W4:Y:S01]  /*0850*/  LDG.E.U16.CONSTANT R11, desc[UR8][R4.64+0x6] ;  /* 0x00000608040b7981 */ /* 0x000f22000c1e9500 */
[----:B------:R-:W-:Y:S01]  /*0860*/  UIADD3 UR4, UPT, UPT, UR4, 0x4, URZ ;  /* 0x0000000404047890 */ /* 0x000fe2000fffe0ff */
[----:B---3--:R-:W-:-:S02]  /*0870*/  F2FP.F16.E4M3.UNPACK_B R14, R14 ;  /* 0x0000000eff0e723e */ /* 0x008fc400020006ff */
[----:B--2---:R-:W-:-:S03]  /*0880*/  F2FP.F16.E4M3.UNPACK_B R3, R15 ;  /* 0x0000000fff03723e */ /* 0x004fc600020006ff */
        /* <DEDUP_REMOVED lines=9> */
[----:B------:R-:W-:Y:S02]  /*0920*/  IMAD.U32 R16, R16, 0x10000, RZ ;  /* 0x0001000010107824 */ /* 0x000fe400078e00ff */
[----:B------:R-:W-:Y:S01]  /*0930*/  FMUL R19, R19, R6 ;  /* 0x0000000613137220 */ /* 0x000fe20000400000 */
[----:B------:R-:W-:Y:S01]  /*0940*/  HADD2.F32 R3, -RZ, R20.H0_H0 ;  /* 0x20000014ff037230 */ /* 0x000fe20000004100 */
[----:B------:R-:W-:Y:S01]  /*0950*/  SHF.L.U32 R18, R18, 0x10, RZ ;  /* 0x0000001012127819 */ /* 0x000fe200000006ff */
[----:B------:R-:W-:-:S03]  /*0960*/  FFMA R13, R16, R13, R15 ;  /* 0x0000000d100d7223 */ /* 0x000fc6000000000f */
[----:B------:R-:W-:Y:S01]  /*0970*/  FMUL R3, R3, R6 ;  /* 0x0000000603037220 */ /* 0x000fe20000400000 */
[----:B------:R-:W-:Y:S01]  /*0980*/  SHF.L.U32 R10, R11, 0x10, RZ ;  /* 0x000000100b0a7819 */ /* 0x000fe200000006ff */
[----:B------:R-:W-:-:S04]  /*0990*/  FFMA R13, R18, R19, R13 ;  /* 0x00000013120d7223 */ /* 0x000fc8000000000d */
[----:B------:R-:W-:-:S07]  /*09a0*/  FFMA R10, R10, R3, R13 ;  /* 0x000000030a0a7223 */ /* 0x000fce000000000d */
.L_x_112:
[----:B------:R-:W-:Y:S05]  /*09b0*/  BRA.U !UP1, `(.L_x_109) ;  /* 0x0000000109b87547 */ /* 0x000fea000b800000 */
[----:B------:R-:W-:Y:S02]  /*09c0*/  UISETP.NE.AND UP0, UPT, UR7, 0x1, UPT ;  /* 0x000000010700788c */ /* 0x000fe4000bf05270 */
[----:B------:R-:W-:-:S04]  /*09d0*/  ULOP3.LUT UR5, UR5, 0x1, URZ, 0xc0, !UPT ;  /* 0x0000000105057892 */ /* 0x000fc8000f8ec0ff */
[----:B------:R-:W-:-:S03]  /*09e0*/  UISETP.NE.U32.AND UP1, UPT, UR5, 0x1, UPT ;  /* 0x000000010500788c */ /* 0x000fc6000bf25070 */
[----:B------:R-:W-:Y:S08]  /*09f0*/  BRA.U !UP0, `(.L_x_113) ;  /* 0x00000001086c7547 */ /* 0x000ff0000b800000 */
[----:B------:R-:W1:Y:S01]  /*0a00*/  LDCU.64 UR6, c[0x0][0x390] ;  /* 0x00007200ff0677ac */ /* 0x000e620008000a00 */
[----:B0-----:R-:W0:Y:S01]  /*0a10*/  LDC.64 R4, c[0x0][0x388] ;  /* 0x0000e200ff047b82 */ /* 0x001e220000000a00 */
[----:B------:R-:W-:Y:S01]  /*0a20*/  IADD3 R3, PT, PT, R8, UR4, RZ ;  /* 0x0000000408037c10 */ /* 0x000fe2000fffe0ff */
[----:B------:R-:W2:Y:S01]  /*0a30*/  LDCU.64 UR12, c[0x0][0x388] ;  /* 0x00007100ff0c77ac */ /* 0x000ea20008000a00 */
[----:B------:R-:W-:Y:S02]  /*0a40*/  IADD3 R11, PT, PT, R9, UR4, RZ ;  /* 0x00000004090b7c10 */ /* 0x000fe4000fffe0ff */
[----:B-1----:R-:W-:-:S04]  /*0a50*/  IADD3 R2, P0, PT, R3, UR6, RZ ;  /* 0x0000000603027c10 */ /* 0x002fc8000ff1e0ff */
[----:B------:R-:W-:Y:S02]  /*0a60*/  LEA.HI.X.SX32 R3, R3, UR7, 0x1, P0 ;  /* 0x0000000703037c11 */ /* 0x000fe400080f0eff */
[----:B------:R-:W-:-:S03]  /*0a70*/  IADD3 R13, P0, PT, R9, UR4, RZ ;  /* 0x00000004090d7c10 */ /* 0x000fc6000ff1e0ff */
[----:B------:R-:W3:Y:S01]  /*0a80*/  LDG.E.U8.CONSTANT R14, desc[UR8][R2.64] ;  /* 0x00000008020e7981 */ /* 0x000ee2000c1e9100 */
[----:B0-----:R-:W-:-:S03]  /*0a90*/  IMAD.WIDE.U32 R4, R11, 0x2, R4 ;  /* 0x000000020b047825 */ /* 0x001fc600078e0004 */
[----:B------:R-:W4:Y:S01]  /*0aa0*/  LDG.E.U8.CONSTANT R11, desc[UR8][R2.64+0x1] ;  /* 0x00000108020b7981 */ /* 0x000f22000c1e9100 */
[----:B------:R-:W-:Y:S01]  /*0ab0*/  IMAD.X R16, RZ, RZ, RZ, P0 ;  /* 0x000000ffff107224 */ /* 0x000fe200000e06ff */
[C---:B--2---:R-:W-:Y:S02]  /*0ac0*/  LEA R12, P0, R13.reuse, UR12, 0x1 ;  /* 0x0000000c0d0c7c11 */ /* 0x044fe4000f8008ff */
[----:B------:R-:W2:Y:S02]  /*0ad0*/  LDG.E.U16.CONSTANT R4, desc[UR8][R4.64] ;  /* 0x0000000804047981 */ /* 0x000ea4000c1e9500 */
[----:B------:R-:W-:-:S05]  /*0ae0*/  LEA.HI.X R13, R13, UR13, R16, 0x1, P0 ;  /* 0x0000000d0d0d7c11 */ /* 0x000fca00080f0c10 */
[----:B------:R-:W2:Y:S01]  /*0af0*/  LDG.E.U16.CONSTANT R12, desc[UR8][R12.64+0x2] ;  /* 0x000002080c0c7981 */ /* 0x000ea2000c1e9500 */
[----:B------:R-:W-:Y:S01]  /*0b00*/  UIADD3 UR4, UPT, UPT, UR4, 0x2, URZ ;  /* 0x0000000204047890 */ /* 0x000fe2000fffe0ff */
[----:B---3--:R-:W-:Y:S02]  /*0b10*/  F2FP.F16.E4M3.UNPACK_B R14, R14 ;  /* 0x0000000eff0e723e */ /* 0x008fe400020006ff */
[----:B----4-:R-:W-:-:S03]  /*0b20*/  F2FP.F16.E4M3.UNPACK_B R3, R11 ;  /* 0x0000000bff03723e */ /* 0x010fc600020006ff */
[----:B------:R-:W-:Y:S01]  /*0b30*/  HADD2.F32 R15, -RZ, R14.H0_H0 ;  /* 0x2000000eff0f7230 */ /* 0x000fe20000004100 */
[----:B--2---:R-:W-:Y:S01]  /*0b40*/  SHF.L.U32 R11, R4, 0x10, RZ ;  /* 0x00000010040b7819 */ /* 0x004fe200000006ff */
[----:B------:R-:W-:-:S03]  /*0b50*/  HADD2.F32 R17, -RZ, R3.H0_H0 ;  /* 0x20000003ff117230 */ /* 0x000fc60000004100 */
[----:B-----5:R-:W-:-:S04]  /*0b60*/  FMUL R15, R15, R6 ;  /* 0x000000060f0f7220 */ /* 0x020fc80000400000 */
[----:B------:R-:W-:Y:S01]  /*0b70*/  FFMA R10, R11, R15, R10 ;  /* 0x0000000f0b0a7223 */ /* 0x000fe2000000000a */
[----:B------:R-:W-:Y:S01]  /*0b80*/  SHF.L.U32 R3, R12, 0x10, RZ ;  /* 0x000000100c037819 */ /* 0x000fe200000006ff */
[----:B------:R-:W-:-:S04]  /*0b90*/  FMUL R17, R17, R6 ;  /* 0x0000000611117220 */ /* 0x000fc80000400000 */
[----:B------:R-:W-:-:S07]  /*0ba0*/  FFMA R10, R3, R17, R10 ;  /* 0x00000011030a7223 */ /* 0x000fce000000000a */
.L_x_113:
[----:B------:R-:W-:Y:S05]  /*0bb0*/  BRA.U UP1, `(.L_x_109) ;  /* 0x0000000101387547 */ /* 0x000fea000b800000 */
[----:B------:R-:W1:Y:S01]  /*0bc0*/  LDCU.64 UR6, c[0x0][0x390] ;  /* 0x00007200ff0677ac */ /* 0x000e620008000a00 */
[----:B0-----:R-:W0:Y:S01]  /*0bd0*/  LDC.64 R2, c[0x0][0x388] ;  /* 0x0000e200ff027b82 */ /* 0x001e220000000a00 */
[----:B------:R-:W-:Y:S02]  /*0be0*/  IADD3 R8, PT, PT, R8, UR4, RZ ;  /* 0x0000000408087c10 */ /* 0x000fe4000fffe0ff */
[----:B------:R-:W-:Y:S02]  /*0bf0*/  IADD3 R9, PT, PT, R9, UR4, RZ ;  /* 0x0000000409097c10 */ /* 0x000fe4000fffe0ff */
[----:B-1----:R-:W-:-:S04]  /*0c00*/  IADD3 R4, P0, PT, R8, UR6, RZ ;  /* 0x0000000608047c10 */ /* 0x002fc8000ff1e0ff */
[----:B------:R-:W-:-:S05]  /*0c10*/  LEA.HI.X.SX32 R5, R8, UR7, 0x1, P0 ;  /* 0x0000000708057c11 */ /* 0x000fca00080f0eff */
[----:B------:R-:W2:Y:S01]  /*0c20*/  LDG.E.U8.CONSTANT R4, desc[UR8][R4.64] ;  /* 0x0000000804047981 */ /* 0x000ea2000c1e9100 */
[----:B0-----:R-:W-:-:S06]  /*0c30*/  IMAD.WIDE.U32 R2, R9, 0x2, R2 ;  /* 0x0000000209027825 */ /* 0x001fcc00078e0002 */
[----:B------:R2:W3:Y:S02]  /*0c40*/  LDG.E.U16.CONSTANT R2, desc[UR8][R2.64] ;  /* 0x0000000802027981 */ /* 0x0004e4000c1e9500 */
[----:B--2---:R-:W-:-:S05]  /*0c50*/  F2FP.F16.E4M3.UNPACK_B R3, R4 ;  /* 0x00000004ff03723e */ /* 0x004fca00020006ff */
[----:B------:R-:W-:Y:S01]  /*0c60*/  HADD2.F32 R11, -RZ, R3.H0_H0 ;  /* 0x20000003ff0b7230 */ /* 0x000fe20000004100 */
[----:B---3--:R-:W-:-:S04]  /*0c70*/  SHF.L.U32 R9, R2, 0x10, RZ ;  /* 0x0000001002097819 */ /* 0x008fc800000006ff */
[----:B-----5:R-:W-:-:S04]  /*0c80*/  FMUL R11, R11, R6 ;  /* 0x000000060b0b7220 */ /* 0x020fc80000400000 */
[----:B------:R-:W-:-:S07]  /*0c90*/  FFMA R10, R9, R11, R10 ;  /* 0x0000000b090a7223 */ /* 0x000fce000000000a */
.L_x_109:
[----:B0-----:R-:W0:Y:S01]  /*0ca0*/  LDC.64 R2, c[0x0][0x380] ;  /* 0x0000e000ff027b82 */ /* 0x001e220000000a00 */
[----:B------:R-:W-:Y:S01]  /*0cb0*/  IMAD R7, R7, UR11, R0 ;  /* 0x0000000b07077c24 */ /* 0x000fe2000f8e0200 */
[----:B------:R-:W-:-:S03]  /*0cc0*/  F2FP.BF16.F32.PACK_AB R10, RZ, R10 ;  /* 0x0000000aff0a723e */ /* 0x000fc600000010ff */
[----:B0-----:R-:W-:-:S05]  /*0cd0*/  IMAD.WIDE R2, R7, 0x2, R2 ;  /* 0x0000000207027825 */ /* 0x001fca00078e0202 */
[----:B------:R-:W-:Y:S01]  /*0ce0*/  STG.E.U16 desc[UR8][R2.64], R10 ;  /* 0x0000000a02007986 */ /* 0x000fe2000c101508 */
[----:B------:R-:W-:Y:S05]  /*0cf0*/  EXIT ;  /* 0x000000000000794d */ /* 0x000fea0003800000 */
.L_x_114:
        /* <DEDUP_REMOVED lines=16> */
.L_x_123:


//--------------------- .nv.shared.fp8_scaled_mm_f32 --------------------------
	.section	.nv.shared.fp8_scaled_mm_f32,"aw",@nobits
	.sectionflags	@""
	.align	16
.nv.shared.fp8_scaled_mm_f32:
	.zero		5248


//--------------------- .nv.shared.reserved.0     --------------------------
	.section	.nv.shared.reserved.0,"aw",@nobits
	.weak		__nv_reservedSMEM_offset_0_alias
	.size		__nv_reservedSMEM_offset_0_alias, 0, 64
	.other		__nv_reservedSMEM_offset_0_alias,@"STO_CUDA_RESERVED_SHARED STV_DEFAULT"
__nv_reservedSMEM_offset_0_alias:
	.zero		0
	.zero		64


//--------------------- .nv.shared.fp8_scaled_mm_bf16 --------------------------
	.section	.nv.shared.fp8_scaled_mm_bf16,"aw",@nobits
	.sectionflags	@""
	.align	16
.nv.shared.fp8_scaled_mm_bf16:
	.zero		5248


//--------------------- .nv.shared.fp8_quantize_input_bf16 --------------------------
	.section	.nv.shared.fp8_quantize_input_bf16,"aw",@nobits
	.sectionflags	@""
	.align	16
.nv.shared.fp8_quantize_input_bf16:
	.zero		1040


//--------------------- .nv.shared.fp8_dequant_weights_bf16 --------------------------
	.section	.nv.shared.fp8_dequant_weights_bf16,"aw",@nobits
	.sectionflags	@""
	.align	16
	.zero		1024


//--------------------- .nv.shared.fp8_gemm_bf16_with_bias --------------------------
	.section	.nv.shared.fp8_gemm_bf16_with_bias,"aw",@nobits
	.sectionflags	@""
	.align	16
.nv.shared.fp8_gemm_bf16_with_bias:
	.zero		5248


//--------------------- .nv.shared.fp8_gemm_bf16_tiled --------------------------
	.section	.nv.shared.fp8_gemm_bf16_tiled,"aw",@nobits
	.sectionflags	@""
	.align	16
.nv.shared.fp8_gemm_bf16_tiled:
	.zero		5248


//--------------------- .nv.shared.fp8_gemm_bf16_naive --------------------------
	.section	.nv.shared.fp8_gemm_bf16_naive,"aw",@nobits
	.sectionflags	@""
	.align	16
	.zero		1024


//--------------------- .nv.constant0.fp8_scaled_mm_f32 --------------------------
	.section	.nv.constant0.fp8_scaled_mm_f32,"a",@progbits
	.sectionflags	@""
	.align	4
.nv.constant0.fp8_scaled_mm_f32:
	.zero		956


//--------------------- .nv.constant0.fp8_scaled_mm_bf16 --------------------------
	.section	.nv.constant0.fp8_scaled_mm_bf16,"a",@progbits
	.sectionflags	@""
	.align	4
.nv.constant0.fp8_scaled_mm_bf16:
	.zero		968


//--------------------- .nv.constant0.fp8_quantize_input_bf16 --------------------------
	.section	.nv.constant0.fp8_quantize_input_bf16,"a",@progbits
	.sectionflags	@""
	.align	4
.nv.constant0.fp8_quantize_input_bf16:
	.zero		928


//--------------------- .nv.constant0.fp8_dequant_weights_bf16 --------------------------
	.section	.nv.constant0.fp8_dequant_weights_bf16,"a",@progbits
	.sectionflags	@""
	.align	4
.nv.constant0.fp8_dequant_weights_bf16:
	.zero		929


//--------------------- .nv.constant0.fp8_gemm_bf16_with_bias --------------------------
	.section	.nv.constant0.fp8_gemm_bf16_with_bias,"a",@progbits
	.sectionflags	@""
	.align	4
.nv.constant0.fp8_gemm_bf16_with_bias:
	.zero		950


//--------------------- .nv.constant0.fp8_gemm_bf16_tiled --------------------------
	.section	.nv.constant0.fp8_gemm_bf16_tiled,"a",@progbits
	.sectionflags	@""
	.align	4
.nv.constant0.fp8_gemm_bf16_tiled:
	.zero		941


//--------------------- .nv.constant0.fp8_gemm_bf16_naive --------------------------
	.section	.nv.constant0.fp8_gemm_bf16_naive,"a",@progbits
	.sectionflags	@""
	.align	4
.nv.constant0.fp8_gemm_bf16_naive:
	.zero		941


//--------------------- SYMBOLS --------------------------

	.type		.nv.reservedSmem.offset0,@object
	.size		.nv.reservedSmem.offset0,0x4
	.type		.nv.reservedSmem.cap,@object
	.size		.nv.reservedSmem.cap,0x4
